//
// Generated by NVIDIA NVVM Compiler
//
// Compiler Build ID: CL-36424714
// Cuda compilation tools, release 13.0, V13.0.88
// Based on NVVM 20.0.0
//

.version 9.0
.target sm_100
.address_size 64

	// .globl	_Z16print_mat_host3DPKf
.extern .func  (.param .b32 func_retval0) vprintf
(
	.param .b64 vprintf_param_0,
	.param .b64 vprintf_param_1
)
;
// _ZZ12kernel2D_optPfS_S_E4tile has been demoted
// _ZZ12kernel3D_optPfS_S_E4tile has been demoted
// _ZZ16kernel3D_opt_oldPfS_S_E4tile has been demoted
.global .align 1 .b8 $str[4] = {37, 102, 44};
.global .align 1 .b8 $str$1[7] = {32, 32, 32, 32, 32, 32};
.global .align 1 .b8 $str$2[2] = {10};

.visible .entry _Z16print_mat_host3DPKf(
	.param .u64 .ptr .align 1 _Z16print_mat_host3DPKf_param_0
)
{
	.local .align 8 .b8 	__local_depot0[8];
	.reg .b64 	%SP;
	.reg .b64 	%SPL;
	.reg .b32 	%r<79>;
	.reg .b32 	%f<28>;
	.reg .b64 	%rd<11>;
	.reg .b64 	%fd<28>;

	mov.u64 	%SPL, __local_depot0;
	cvta.local.u64 	%SP, %SPL;
	ld.param.u64 	%rd1, [_Z16print_mat_host3DPKf_param_0];
	cvta.to.global.u64 	%rd2, %rd1;
	add.u64 	%rd3, %SP, 0;
	add.u64 	%rd4, %SPL, 0;
	ld.global.f32 	%f1, [%rd2+5253140];
	cvt.f64.f32 	%fd1, %f1;
	st.local.f64 	[%rd4], %fd1;
	mov.u64 	%rd5, $str;
	cvta.global.u64 	%rd6, %rd5;
	{ // callseq 0, 0
	.param .b64 param0;
	st.param.b64 	[param0], %rd6;
	.param .b64 param1;
	st.param.b64 	[param1], %rd3;
	.param .b32 retval0;
	call.uni (retval0), 
	vprintf, 
	(
	param0, 
	param1
	);
	ld.param.b32 	%r1, [retval0];
	} // callseq 0
	ld.global.f32 	%f2, [%rd2+5253144];
	cvt.f64.f32 	%fd2, %f2;
	st.local.f64 	[%rd4], %fd2;
	{ // callseq 1, 0
	.param .b64 param0;
	st.param.b64 	[param0], %rd6;
	.param .b64 param1;
	st.param.b64 	[param1], %rd3;
	.param .b32 retval0;
	call.uni (retval0), 
	vprintf, 
	(
	param0, 
	param1
	);
	ld.param.b32 	%r3, [retval0];
	} // callseq 1
	ld.global.f32 	%f3, [%rd2+5253148];
	cvt.f64.f32 	%fd3, %f3;
	st.local.f64 	[%rd4], %fd3;
	{ // callseq 2, 0
	.param .b64 param0;
	st.param.b64 	[param0], %rd6;
	.param .b64 param1;
	st.param.b64 	[param1], %rd3;
	.param .b32 retval0;
	call.uni (retval0), 
	vprintf, 
	(
	param0, 
	param1
	);
	ld.param.b32 	%r5, [retval0];
	} // callseq 2
	mov.u64 	%rd7, $str$1;
	cvta.global.u64 	%rd8, %rd7;
	{ // callseq 3, 0
	.param .b64 param0;
	st.param.b64 	[param0], %rd8;
	.param .b64 param1;
	st.param.b64 	[param1], 0;
	.param .b32 retval0;
	call.uni (retval0), 
	vprintf, 
	(
	param0, 
	param1
	);
	ld.param.b32 	%r7, [retval0];
	} // callseq 3
	ld.global.f32 	%f4, [%rd2+5255188];
	cvt.f64.f32 	%fd4, %f4;
	st.local.f64 	[%rd4], %fd4;
	{ // callseq 4, 0
	.param .b64 param0;
	st.param.b64 	[param0], %rd6;
	.param .b64 param1;
	st.param.b64 	[param1], %rd3;
	.param .b32 retval0;
	call.uni (retval0), 
	vprintf, 
	(
	param0, 
	param1
	);
	ld.param.b32 	%r9, [retval0];
	} // callseq 4
	ld.global.f32 	%f5, [%rd2+5255192];
	cvt.f64.f32 	%fd5, %f5;
	st.local.f64 	[%rd4], %fd5;
	{ // callseq 5, 0
	.param .b64 param0;
	st.param.b64 	[param0], %rd6;
	.param .b64 param1;
	st.param.b64 	[param1], %rd3;
	.param .b32 retval0;
	call.uni (retval0), 
	vprintf, 
	(
	param0, 
	param1
	);
	ld.param.b32 	%r11, [retval0];
	} // callseq 5
	ld.global.f32 	%f6, [%rd2+5255196];
	cvt.f64.f32 	%fd6, %f6;
	st.local.f64 	[%rd4], %fd6;
	{ // callseq 6, 0
	.param .b64 param0;
	st.param.b64 	[param0], %rd6;
	.param .b64 param1;
	st.param.b64 	[param1], %rd3;
	.param .b32 retval0;
	call.uni (retval0), 
	vprintf, 
	(
	param0, 
	param1
	);
	ld.param.b32 	%r13, [retval0];
	} // callseq 6
	{ // callseq 7, 0
	.param .b64 param0;
	st.param.b64 	[param0], %rd8;
	.param .b64 param1;
	st.param.b64 	[param1], 0;
	.param .b32 retval0;
	call.uni (retval0), 
	vprintf, 
	(
	param0, 
	param1
	);
	ld.param.b32 	%r15, [retval0];
	} // callseq 7
	ld.global.f32 	%f7, [%rd2+5257236];
	cvt.f64.f32 	%fd7, %f7;
	st.local.f64 	[%rd4], %fd7;
	{ // callseq 8, 0
	.param .b64 param0;
	st.param.b64 	[param0], %rd6;
	.param .b64 param1;
	st.param.b64 	[param1], %rd3;
	.param .b32 retval0;
	call.uni (retval0), 
	vprintf, 
	(
	param0, 
	param1
	);
	ld.param.b32 	%r17, [retval0];
	} // callseq 8
	ld.global.f32 	%f8, [%rd2+5257240];
	cvt.f64.f32 	%fd8, %f8;
	st.local.f64 	[%rd4], %fd8;
	{ // callseq 9, 0
	.param .b64 param0;
	st.param.b64 	[param0], %rd6;
	.param .b64 param1;
	st.param.b64 	[param1], %rd3;
	.param .b32 retval0;
	call.uni (retval0), 
	vprintf, 
	(
	param0, 
	param1
	);
	ld.param.b32 	%r19, [retval0];
	} // callseq 9
	ld.global.f32 	%f9, [%rd2+5257244];
	cvt.f64.f32 	%fd9, %f9;
	st.local.f64 	[%rd4], %fd9;
	{ // callseq 10, 0
	.param .b64 param0;
	st.param.b64 	[param0], %rd6;
	.param .b64 param1;
	st.param.b64 	[param1], %rd3;
	.param .b32 retval0;
	call.uni (retval0), 
	vprintf, 
	(
	param0, 
	param1
	);
	ld.param.b32 	%r21, [retval0];
	} // callseq 10
	{ // callseq 11, 0
	.param .b64 param0;
	st.param.b64 	[param0], %rd8;
	.param .b64 param1;
	st.param.b64 	[param1], 0;
	.param .b32 retval0;
	call.uni (retval0), 
	vprintf, 
	(
	param0, 
	param1
	);
	ld.param.b32 	%r23, [retval0];
	} // callseq 11
	mov.u64 	%rd9, $str$2;
	cvta.global.u64 	%rd10, %rd9;
	{ // callseq 12, 0
	.param .b64 param0;
	st.param.b64 	[param0], %rd10;
	.param .b64 param1;
	st.param.b64 	[param1], 0;
	.param .b32 retval0;
	call.uni (retval0), 
	vprintf, 
	(
	param0, 
	param1
	);
	ld.param.b32 	%r25, [retval0];
	} // callseq 12
	ld.global.f32 	%f10, [%rd2+6301716];
	cvt.f64.f32 	%fd10, %f10;
	st.local.f64 	[%rd4], %fd10;
	{ // callseq 13, 0
	.param .b64 param0;
	st.param.b64 	[param0], %rd6;
	.param .b64 param1;
	st.param.b64 	[param1], %rd3;
	.param .b32 retval0;
	call.uni (retval0), 
	vprintf, 
	(
	param0, 
	param1
	);
	ld.param.b32 	%r27, [retval0];
	} // callseq 13
	ld.global.f32 	%f11, [%rd2+6301720];
	cvt.f64.f32 	%fd11, %f11;
	st.local.f64 	[%rd4], %fd11;
	{ // callseq 14, 0
	.param .b64 param0;
	st.param.b64 	[param0], %rd6;
	.param .b64 param1;
	st.param.b64 	[param1], %rd3;
	.param .b32 retval0;
	call.uni (retval0), 
	vprintf, 
	(
	param0, 
	param1
	);
	ld.param.b32 	%r29, [retval0];
	} // callseq 14
	ld.global.f32 	%f12, [%rd2+6301724];
	cvt.f64.f32 	%fd12, %f12;
	st.local.f64 	[%rd4], %fd12;
	{ // callseq 15, 0
	.param .b64 param0;
	st.param.b64 	[param0], %rd6;
	.param .b64 param1;
	st.param.b64 	[param1], %rd3;
	.param .b32 retval0;
	call.uni (retval0), 
	vprintf, 
	(
	param0, 
	param1
	);
	ld.param.b32 	%r31, [retval0];
	} // callseq 15
	{ // callseq 16, 0
	.param .b64 param0;
	st.param.b64 	[param0], %rd8;
	.param .b64 param1;
	st.param.b64 	[param1], 0;
	.param .b32 retval0;
	call.uni (retval0), 
	vprintf, 
	(
	param0, 
	param1
	);
	ld.param.b32 	%r33, [retval0];
	} // callseq 16
	ld.global.f32 	%f13, [%rd2+6303764];
	cvt.f64.f32 	%fd13, %f13;
	st.local.f64 	[%rd4], %fd13;
	{ // callseq 17, 0
	.param .b64 param0;
	st.param.b64 	[param0], %rd6;
	.param .b64 param1;
	st.param.b64 	[param1], %rd3;
	.param .b32 retval0;
	call.uni (retval0), 
	vprintf, 
	(
	param0, 
	param1
	);
	ld.param.b32 	%r35, [retval0];
	} // callseq 17
	ld.global.f32 	%f14, [%rd2+6303768];
	cvt.f64.f32 	%fd14, %f14;
	st.local.f64 	[%rd4], %fd14;
	{ // callseq 18, 0
	.param .b64 param0;
	st.param.b64 	[param0], %rd6;
	.param .b64 param1;
	st.param.b64 	[param1], %rd3;
	.param .b32 retval0;
	call.uni (retval0), 
	vprintf, 
	(
	param0, 
	param1
	);
	ld.param.b32 	%r37, [retval0];
	} // callseq 18
	ld.global.f32 	%f15, [%rd2+6303772];
	cvt.f64.f32 	%fd15, %f15;
	st.local.f64 	[%rd4], %fd15;
	{ // callseq 19, 0
	.param .b64 param0;
	st.param.b64 	[param0], %rd6;
	.param .b64 param1;
	st.param.b64 	[param1], %rd3;
	.param .b32 retval0;
	call.uni (retval0), 
	vprintf, 
	(
	param0, 
	param1
	);
	ld.param.b32 	%r39, [retval0];
	} // callseq 19
	{ // callseq 20, 0
	.param .b64 param0;
	st.param.b64 	[param0], %rd8;
	.param .b64 param1;
	st.param.b64 	[param1], 0;
	.param .b32 retval0;
	call.uni (retval0), 
	vprintf, 
	(
	param0, 
	param1
	);
	ld.param.b32 	%r41, [retval0];
	} // callseq 20
	ld.global.f32 	%f16, [%rd2+6305812];
	cvt.f64.f32 	%fd16, %f16;
	st.local.f64 	[%rd4], %fd16;
	{ // callseq 21, 0
	.param .b64 param0;
	st.param.b64 	[param0], %rd6;
	.param .b64 param1;
	st.param.b64 	[param1], %rd3;
	.param .b32 retval0;
	call.uni (retval0), 
	vprintf, 
	(
	param0, 
	param1
	);
	ld.param.b32 	%r43, [retval0];
	} // callseq 21
	ld.global.f32 	%f17, [%rd2+6305816];
	cvt.f64.f32 	%fd17, %f17;
	st.local.f64 	[%rd4], %fd17;
	{ // callseq 22, 0
	.param .b64 param0;
	st.param.b64 	[param0], %rd6;
	.param .b64 param1;
	st.param.b64 	[param1], %rd3;
	.param .b32 retval0;
	call.uni (retval0), 
	vprintf, 
	(
	param0, 
	param1
	);
	ld.param.b32 	%r45, [retval0];
	} // callseq 22
	ld.global.f32 	%f18, [%rd2+6305820];
	cvt.f64.f32 	%fd18, %f18;
	st.local.f64 	[%rd4], %fd18;
	{ // callseq 23, 0
	.param .b64 param0;
	st.param.b64 	[param0], %rd6;
	.param .b64 param1;
	st.param.b64 	[param1], %rd3;
	.param .b32 retval0;
	call.uni (retval0), 
	vprintf, 
	(
	param0, 
	param1
	);
	ld.param.b32 	%r47, [retval0];
	} // callseq 23
	{ // callseq 24, 0
	.param .b64 param0;
	st.param.b64 	[param0], %rd8;
	.param .b64 param1;
	st.param.b64 	[param1], 0;
	.param .b32 retval0;
	call.uni (retval0), 
	vprintf, 
	(
	param0, 
	param1
	);
	ld.param.b32 	%r49, [retval0];
	} // callseq 24
	{ // callseq 25, 0
	.param .b64 param0;
	st.param.b64 	[param0], %rd10;
	.param .b64 param1;
	st.param.b64 	[param1], 0;
	.param .b32 retval0;
	call.uni (retval0), 
	vprintf, 
	(
	param0, 
	param1
	);
	ld.param.b32 	%r51, [retval0];
	} // callseq 25
	ld.global.f32 	%f19, [%rd2+7350292];
	cvt.f64.f32 	%fd19, %f19;
	st.local.f64 	[%rd4], %fd19;
	{ // callseq 26, 0
	.param .b64 param0;
	st.param.b64 	[param0], %rd6;
	.param .b64 param1;
	st.param.b64 	[param1], %rd3;
	.param .b32 retval0;
	call.uni (retval0), 
	vprintf, 
	(
	param0, 
	param1
	);
	ld.param.b32 	%r53, [retval0];
	} // callseq 26
	ld.global.f32 	%f20, [%rd2+7350296];
	cvt.f64.f32 	%fd20, %f20;
	st.local.f64 	[%rd4], %fd20;
	{ // callseq 27, 0
	.param .b64 param0;
	st.param.b64 	[param0], %rd6;
	.param .b64 param1;
	st.param.b64 	[param1], %rd3;
	.param .b32 retval0;
	call.uni (retval0), 
	vprintf, 
	(
	param0, 
	param1
	);
	ld.param.b32 	%r55, [retval0];
	} // callseq 27
	ld.global.f32 	%f21, [%rd2+7350300];
	cvt.f64.f32 	%fd21, %f21;
	st.local.f64 	[%rd4], %fd21;
	{ // callseq 28, 0
	.param .b64 param0;
	st.param.b64 	[param0], %rd6;
	.param .b64 param1;
	st.param.b64 	[param1], %rd3;
	.param .b32 retval0;
	call.uni (retval0), 
	vprintf, 
	(
	param0, 
	param1
	);
	ld.param.b32 	%r57, [retval0];
	} // callseq 28
	{ // callseq 29, 0
	.param .b64 param0;
	st.param.b64 	[param0], %rd8;
	.param .b64 param1;
	st.param.b64 	[param1], 0;
	.param .b32 retval0;
	call.uni (retval0), 
	vprintf, 
	(
	param0, 
	param1
	);
	ld.param.b32 	%r59, [retval0];
	} // callseq 29
	ld.global.f32 	%f22, [%rd2+7352340];
	cvt.f64.f32 	%fd22, %f22;
	st.local.f64 	[%rd4], %fd22;
	{ // callseq 30, 0
	.param .b64 param0;
	st.param.b64 	[param0], %rd6;
	.param .b64 param1;
	st.param.b64 	[param1], %rd3;
	.param .b32 retval0;
	call.uni (retval0), 
	vprintf, 
	(
	param0, 
	param1
	);
	ld.param.b32 	%r61, [retval0];
	} // callseq 30
	ld.global.f32 	%f23, [%rd2+7352344];
	cvt.f64.f32 	%fd23, %f23;
	st.local.f64 	[%rd4], %fd23;
	{ // callseq 31, 0
	.param .b64 param0;
	st.param.b64 	[param0], %rd6;
	.param .b64 param1;
	st.param.b64 	[param1], %rd3;
	.param .b32 retval0;
	call.uni (retval0), 
	vprintf, 
	(
	param0, 
	param1
	);
	ld.param.b32 	%r63, [retval0];
	} // callseq 31
	ld.global.f32 	%f24, [%rd2+7352348];
	cvt.f64.f32 	%fd24, %f24;
	st.local.f64 	[%rd4], %fd24;
	{ // callseq 32, 0
	.param .b64 param0;
	st.param.b64 	[param0], %rd6;
	.param .b64 param1;
	st.param.b64 	[param1], %rd3;
	.param .b32 retval0;
	call.uni (retval0), 
	vprintf, 
	(
	param0, 
	param1
	);
	ld.param.b32 	%r65, [retval0];
	} // callseq 32
	{ // callseq 33, 0
	.param .b64 param0;
	st.param.b64 	[param0], %rd8;
	.param .b64 param1;
	st.param.b64 	[param1], 0;
	.param .b32 retval0;
	call.uni (retval0), 
	vprintf, 
	(
	param0, 
	param1
	);
	ld.param.b32 	%r67, [retval0];
	} // callseq 33
	ld.global.f32 	%f25, [%rd2+7354388];
	cvt.f64.f32 	%fd25, %f25;
	st.local.f64 	[%rd4], %fd25;
	{ // callseq 34, 0
	.param .b64 param0;
	st.param.b64 	[param0], %rd6;
	.param .b64 param1;
	st.param.b64 	[param1], %rd3;
	.param .b32 retval0;
	call.uni (retval0), 
	vprintf, 
	(
	param0, 
	param1
	);
	ld.param.b32 	%r69, [retval0];
	} // callseq 34
	ld.global.f32 	%f26, [%rd2+7354392];
	cvt.f64.f32 	%fd26, %f26;
	st.local.f64 	[%rd4], %fd26;
	{ // callseq 35, 0
	.param .b64 param0;
	st.param.b64 	[param0], %rd6;
	.param .b64 param1;
	st.param.b64 	[param1], %rd3;
	.param .b32 retval0;
	call.uni (retval0), 
	vprintf, 
	(
	param0, 
	param1
	);
	ld.param.b32 	%r71, [retval0];
	} // callseq 35
	ld.global.f32 	%f27, [%rd2+7354396];
	cvt.f64.f32 	%fd27, %f27;
	st.local.f64 	[%rd4], %fd27;
	{ // callseq 36, 0
	.param .b64 param0;
	st.param.b64 	[param0], %rd6;
	.param .b64 param1;
	st.param.b64 	[param1], %rd3;
	.param .b32 retval0;
	call.uni (retval0), 
	vprintf, 
	(
	param0, 
	param1
	);
	ld.param.b32 	%r73, [retval0];
	} // callseq 36
	{ // callseq 37, 0
	.param .b64 param0;
	st.param.b64 	[param0], %rd8;
	.param .b64 param1;
	st.param.b64 	[param1], 0;
	.param .b32 retval0;
	call.uni (retval0), 
	vprintf, 
	(
	param0, 
	param1
	);
	ld.param.b32 	%r75, [retval0];
	} // callseq 37
	{ // callseq 38, 0
	.param .b64 param0;
	st.param.b64 	[param0], %rd10;
	.param .b64 param1;
	st.param.b64 	[param1], 0;
	.param .b32 retval0;
	call.uni (retval0), 
	vprintf, 
	(
	param0, 
	param1
	);
	ld.param.b32 	%r77, [retval0];
	} // callseq 38
	ret;

}
	// .globl	_Z16print_mat_host2DPKf
.visible .entry _Z16print_mat_host2DPKf(
	.param .u64 .ptr .align 1 _Z16print_mat_host2DPKf_param_0
)
{
	.local .align 8 .b8 	__local_depot1[8];
	.reg .b64 	%SP;
	.reg .b64 	%SPL;
	.reg .b32 	%r<27>;
	.reg .b32 	%f<10>;
	.reg .b64 	%rd<11>;
	.reg .b64 	%fd<10>;

	mov.u64 	%SPL, __local_depot1;
	cvta.local.u64 	%SP, %SPL;
	ld.param.u64 	%rd1, [_Z16print_mat_host2DPKf_param_0];
	cvta.to.global.u64 	%rd2, %rd1;
	add.u64 	%rd3, %SP, 0;
	add.u64 	%rd4, %SPL, 0;
	ld.global.f32 	%f1, [%rd2+10260];
	cvt.f64.f32 	%fd1, %f1;
	st.local.f64 	[%rd4], %fd1;
	mov.u64 	%rd5, $str;
	cvta.global.u64 	%rd6, %rd5;
	{ // callseq 39, 0
	.param .b64 param0;
	st.param.b64 	[param0], %rd6;
	.param .b64 param1;
	st.param.b64 	[param1], %rd3;
	.param .b32 retval0;
	call.uni (retval0), 
	vprintf, 
	(
	param0, 
	param1
	);
	ld.param.b32 	%r1, [retval0];
	} // callseq 39
	ld.global.f32 	%f2, [%rd2+10264];
	cvt.f64.f32 	%fd2, %f2;
	st.local.f64 	[%rd4], %fd2;
	{ // callseq 40, 0
	.param .b64 param0;
	st.param.b64 	[param0], %rd6;
	.param .b64 param1;
	st.param.b64 	[param1], %rd3;
	.param .b32 retval0;
	call.uni (retval0), 
	vprintf, 
	(
	param0, 
	param1
	);
	ld.param.b32 	%r3, [retval0];
	} // callseq 40
	ld.global.f32 	%f3, [%rd2+10268];
	cvt.f64.f32 	%fd3, %f3;
	st.local.f64 	[%rd4], %fd3;
	{ // callseq 41, 0
	.param .b64 param0;
	st.param.b64 	[param0], %rd6;
	.param .b64 param1;
	st.param.b64 	[param1], %rd3;
	.param .b32 retval0;
	call.uni (retval0), 
	vprintf, 
	(
	param0, 
	param1
	);
	ld.param.b32 	%r5, [retval0];
	} // callseq 41
	mov.u64 	%rd7, $str$1;
	cvta.global.u64 	%rd8, %rd7;
	{ // callseq 42, 0
	.param .b64 param0;
	st.param.b64 	[param0], %rd8;
	.param .b64 param1;
	st.param.b64 	[param1], 0;
	.param .b32 retval0;
	call.uni (retval0), 
	vprintf, 
	(
	param0, 
	param1
	);
	ld.param.b32 	%r7, [retval0];
	} // callseq 42
	ld.global.f32 	%f4, [%rd2+12308];
	cvt.f64.f32 	%fd4, %f4;
	st.local.f64 	[%rd4], %fd4;
	{ // callseq 43, 0
	.param .b64 param0;
	st.param.b64 	[param0], %rd6;
	.param .b64 param1;
	st.param.b64 	[param1], %rd3;
	.param .b32 retval0;
	call.uni (retval0), 
	vprintf, 
	(
	param0, 
	param1
	);
	ld.param.b32 	%r9, [retval0];
	} // callseq 43
	ld.global.f32 	%f5, [%rd2+12312];
	cvt.f64.f32 	%fd5, %f5;
	st.local.f64 	[%rd4], %fd5;
	{ // callseq 44, 0
	.param .b64 param0;
	st.param.b64 	[param0], %rd6;
	.param .b64 param1;
	st.param.b64 	[param1], %rd3;
	.param .b32 retval0;
	call.uni (retval0), 
	vprintf, 
	(
	param0, 
	param1
	);
	ld.param.b32 	%r11, [retval0];
	} // callseq 44
	ld.global.f32 	%f6, [%rd2+12316];
	cvt.f64.f32 	%fd6, %f6;
	st.local.f64 	[%rd4], %fd6;
	{ // callseq 45, 0
	.param .b64 param0;
	st.param.b64 	[param0], %rd6;
	.param .b64 param1;
	st.param.b64 	[param1], %rd3;
	.param .b32 retval0;
	call.uni (retval0), 
	vprintf, 
	(
	param0, 
	param1
	);
	ld.param.b32 	%r13, [retval0];
	} // callseq 45
	{ // callseq 46, 0
	.param .b64 param0;
	st.param.b64 	[param0], %rd8;
	.param .b64 param1;
	st.param.b64 	[param1], 0;
	.param .b32 retval0;
	call.uni (retval0), 
	vprintf, 
	(
	param0, 
	param1
	);
	ld.param.b32 	%r15, [retval0];
	} // callseq 46
	ld.global.f32 	%f7, [%rd2+14356];
	cvt.f64.f32 	%fd7, %f7;
	st.local.f64 	[%rd4], %fd7;
	{ // callseq 47, 0
	.param .b64 param0;
	st.param.b64 	[param0], %rd6;
	.param .b64 param1;
	st.param.b64 	[param1], %rd3;
	.param .b32 retval0;
	call.uni (retval0), 
	vprintf, 
	(
	param0, 
	param1
	);
	ld.param.b32 	%r17, [retval0];
	} // callseq 47
	ld.global.f32 	%f8, [%rd2+14360];
	cvt.f64.f32 	%fd8, %f8;
	st.local.f64 	[%rd4], %fd8;
	{ // callseq 48, 0
	.param .b64 param0;
	st.param.b64 	[param0], %rd6;
	.param .b64 param1;
	st.param.b64 	[param1], %rd3;
	.param .b32 retval0;
	call.uni (retval0), 
	vprintf, 
	(
	param0, 
	param1
	);
	ld.param.b32 	%r19, [retval0];
	} // callseq 48
	ld.global.f32 	%f9, [%rd2+14364];
	cvt.f64.f32 	%fd9, %f9;
	st.local.f64 	[%rd4], %fd9;
	{ // callseq 49, 0
	.param .b64 param0;
	st.param.b64 	[param0], %rd6;
	.param .b64 param1;
	st.param.b64 	[param1], %rd3;
	.param .b32 retval0;
	call.uni (retval0), 
	vprintf, 
	(
	param0, 
	param1
	);
	ld.param.b32 	%r21, [retval0];
	} // callseq 49
	{ // callseq 50, 0
	.param .b64 param0;
	st.param.b64 	[param0], %rd8;
	.param .b64 param1;
	st.param.b64 	[param1], 0;
	.param .b32 retval0;
	call.uni (retval0), 
	vprintf, 
	(
	param0, 
	param1
	);
	ld.param.b32 	%r23, [retval0];
	} // callseq 50
	mov.u64 	%rd9, $str$2;
	cvta.global.u64 	%rd10, %rd9;
	{ // callseq 51, 0
	.param .b64 param0;
	st.param.b64 	[param0], %rd10;
	.param .b64 param1;
	st.param.b64 	[param1], 0;
	.param .b32 retval0;
	call.uni (retval0), 
	vprintf, 
	(
	param0, 
	param1
	);
	ld.param.b32 	%r25, [retval0];
	} // callseq 51
	ret;

}
	// .globl	_Z8kernel2DPfS_S_
.visible .entry _Z8kernel2DPfS_S_(
	.param .u64 .ptr .align 1 _Z8kernel2DPfS_S__param_0,
	.param .u64 .ptr .align 1 _Z8kernel2DPfS_S__param_1,
	.param .u64 .ptr .align 1 _Z8kernel2DPfS_S__param_2
)
{
	.reg .pred 	%p<17>;
	.reg .b32 	%r<31>;
	.reg .b32 	%f<61>;
	.reg .b64 	%rd<30>;

	ld.param.u64 	%rd4, [_Z8kernel2DPfS_S__param_0];
	ld.param.u64 	%rd3, [_Z8kernel2DPfS_S__param_1];
	ld.param.u64 	%rd5, [_Z8kernel2DPfS_S__param_2];
	cvta.to.global.u64 	%rd1, %rd4;
	cvta.to.global.u64 	%rd2, %rd5;
	mov.u32 	%r11, %ctaid.x;
	mov.u32 	%r12, %ntid.x;
	mov.u32 	%r13, %tid.x;
	mad.lo.s32 	%r14, %r11, %r12, %r13;
	mov.u32 	%r15, %ctaid.y;
	mov.u32 	%r16, %ntid.y;
	mov.u32 	%r17, %tid.y;
	mad.lo.s32 	%r2, %r15, %r16, %r17;
	add.s32 	%r3, %r14, -1;
	add.s32 	%r4, %r2, -1;
	shl.b32 	%r5, %r4, 9;
	ld.global.f32 	%f1, [%rd2];
	max.u32 	%r18, %r4, %r3;
	setp.gt.u32 	%p1, %r18, 511;
	mov.f32 	%f52, 0f00000000;
	@%p1 bra 	$L__BB2_2;
	add.s32 	%r19, %r5, %r3;
	mul.wide.u32 	%rd6, %r19, 4;
	add.s64 	%rd7, %rd1, %rd6;
	ld.global.f32 	%f52, [%rd7];
$L__BB2_2:
	fma.rn.f32 	%f4, %f1, %f52, 0f00000000;
	ld.global.f32 	%f5, [%rd2+4];
	or.b32  	%r20, %r4, %r14;
	setp.gt.u32 	%p2, %r20, 511;
	mov.f32 	%f53, 0f00000000;
	@%p2 bra 	$L__BB2_4;
	add.s32 	%r21, %r5, %r14;
	mul.wide.u32 	%rd8, %r21, 4;
	add.s64 	%rd9, %rd1, %rd8;
	ld.global.f32 	%f53, [%rd9];
$L__BB2_4:
	setp.gt.u32 	%p3, %r4, 511;
	fma.rn.f32 	%f8, %f5, %f53, %f4;
	ld.global.f32 	%f9, [%rd2+8];
	mov.f32 	%f54, 0f00000000;
	@%p3 bra 	$L__BB2_7;
	add.s32 	%r6, %r14, 1;
	setp.gt.u32 	%p4, %r6, 511;
	@%p4 bra 	$L__BB2_7;
	add.s32 	%r22, %r5, %r6;
	mul.wide.u32 	%rd10, %r22, 4;
	add.s64 	%rd11, %rd1, %rd10;
	ld.global.f32 	%f54, [%rd11];
$L__BB2_7:
	fma.rn.f32 	%f12, %f9, %f54, %f8;
	shl.b32 	%r7, %r2, 9;
	ld.global.f32 	%f13, [%rd2+12];
	max.u32 	%r23, %r2, %r3;
	setp.gt.u32 	%p5, %r23, 511;
	mov.f32 	%f55, 0f00000000;
	@%p5 bra 	$L__BB2_9;
	add.s32 	%r24, %r7, %r3;
	mul.wide.u32 	%rd12, %r24, 4;
	add.s64 	%rd13, %rd1, %rd12;
	ld.global.f32 	%f55, [%rd13];
$L__BB2_9:
	fma.rn.f32 	%f16, %f13, %f55, %f12;
	ld.global.f32 	%f17, [%rd2+16];
	or.b32  	%r25, %r2, %r14;
	setp.gt.u32 	%p6, %r25, 511;
	mov.f32 	%f56, 0f00000000;
	@%p6 bra 	$L__BB2_11;
	add.s32 	%r26, %r7, %r14;
	mul.wide.u32 	%rd14, %r26, 4;
	add.s64 	%rd15, %rd1, %rd14;
	ld.global.f32 	%f56, [%rd15];
$L__BB2_11:
	setp.gt.u32 	%p7, %r2, 511;
	fma.rn.f32 	%f20, %f17, %f56, %f16;
	ld.global.f32 	%f21, [%rd2+20];
	mov.f32 	%f57, 0f00000000;
	@%p7 bra 	$L__BB2_14;
	add.s32 	%r8, %r14, 1;
	setp.gt.u32 	%p8, %r8, 511;
	@%p8 bra 	$L__BB2_14;
	add.s32 	%r27, %r7, %r8;
	mul.wide.u32 	%rd16, %r27, 4;
	add.s64 	%rd17, %rd1, %rd16;
	ld.global.f32 	%f57, [%rd17];
$L__BB2_14:
	setp.gt.u32 	%p9, %r3, 511;
	fma.rn.f32 	%f24, %f21, %f57, %f20;
	setp.gt.u32 	%p10, %r2, 510;
	add.s32 	%r9, %r7, 512;
	ld.global.f32 	%f25, [%rd2+24];
	or.pred  	%p11, %p10, %p9;
	mov.f32 	%f58, 0f00000000;
	@%p11 bra 	$L__BB2_16;
	add.s32 	%r28, %r9, %r3;
	mul.wide.u32 	%rd18, %r28, 4;
	add.s64 	%rd19, %rd1, %rd18;
	ld.global.f32 	%f58, [%rd19];
$L__BB2_16:
	setp.gt.u32 	%p12, %r2, 510;
	fma.rn.f32 	%f28, %f25, %f58, %f24;
	ld.global.f32 	%f29, [%rd2+28];
	setp.gt.u32 	%p13, %r14, 511;
	or.pred  	%p14, %p12, %p13;
	mov.f32 	%f59, 0f00000000;
	@%p14 bra 	$L__BB2_18;
	add.s32 	%r29, %r9, %r14;
	mul.wide.u32 	%rd20, %r29, 4;
	add.s64 	%rd21, %rd1, %rd20;
	ld.global.f32 	%f59, [%rd21];
$L__BB2_18:
	setp.gt.u32 	%p15, %r2, 510;
	fma.rn.f32 	%f32, %f29, %f59, %f28;
	ld.global.f32 	%f33, [%rd2+32];
	mov.f32 	%f60, 0f00000000;
	@%p15 bra 	$L__BB2_21;
	add.s32 	%r10, %r14, 1;
	setp.gt.u32 	%p16, %r10, 511;
	@%p16 bra 	$L__BB2_21;
	add.s32 	%r30, %r9, %r10;
	mul.wide.u32 	%rd22, %r30, 4;
	add.s64 	%rd23, %rd1, %rd22;
	ld.global.f32 	%f60, [%rd23];
$L__BB2_21:
	fma.rn.f32 	%f48, %f33, %f60, %f32;
	cvta.to.global.u64 	%rd24, %rd3;
	mul.wide.u32 	%rd25, %r2, 512;
	cvt.s64.s32 	%rd26, %r14;
	add.s64 	%rd27, %rd25, %rd26;
	shl.b64 	%rd28, %rd27, 2;
	add.s64 	%rd29, %rd24, %rd28;
	st.global.f32 	[%rd29], %f48;
	ret;

}
	// .globl	_Z12kernel2D_optPfS_S_
.visible .entry _Z12kernel2D_optPfS_S_(
	.param .u64 .ptr .align 1 _Z12kernel2D_optPfS_S__param_0,
	.param .u64 .ptr .align 1 _Z12kernel2D_optPfS_S__param_1,
	.param .u64 .ptr .align 1 _Z12kernel2D_optPfS_S__param_2
)
{
	.reg .pred 	%p<17>;
	.reg .b16 	%rs<3>;
	.reg .b32 	%r<79>;
	.reg .b32 	%f<118>;
	.reg .b64 	%rd<45>;
	// demoted variable
	.shared .align 4 .b8 _ZZ12kernel2D_optPfS_S_E4tile[4624];
	ld.param.u64 	%rd4, [_Z12kernel2D_optPfS_S__param_0];
	cvta.to.global.u64 	%rd1, %rd4;
	mov.u32 	%r1, %ntid.y;
	cvt.u16.u32 	%rs2, %r1;
	div.u16 	%rs1, 32, %rs2;
	cvt.u32.u16 	%r2, %rs1;
	mov.u32 	%r24, %ctaid.x;
	mov.u32 	%r25, %ntid.x;
	mov.u32 	%r3, %tid.x;
	mad.lo.s32 	%r4, %r24, %r25, %r3;
	mov.u32 	%r26, %ctaid.y;
	mul.lo.s32 	%r5, %r26, %r1;
	mov.u32 	%r6, %tid.y;
	add.s32 	%r7, %r5, %r6;
	setp.gt.u32 	%p1, %r1, 32;
	@%p1 bra 	$L__BB3_21;
	add.s32 	%r8, %r7, -1;
	add.s32 	%r9, %r4, -1;
	add.s32 	%r10, %r4, 1;
	mov.b32 	%r76, 0;
$L__BB3_2:
	add.s32 	%r12, %r8, %r76;
	shl.b32 	%r13, %r12, 9;
	max.u32 	%r28, %r12, %r9;
	setp.gt.u32 	%p2, %r28, 511;
	mov.f32 	%f107, 0f00000000;
	@%p2 bra 	$L__BB3_4;
	add.s32 	%r29, %r13, %r9;
	mul.wide.u32 	%rd5, %r29, 4;
	add.s64 	%rd6, %rd1, %rd5;
	ld.global.f32 	%f107, [%rd6];
$L__BB3_4:
	add.s32 	%r30, %r76, %r6;
	mad.lo.s32 	%r31, %r30, 34, %r3;
	shl.b32 	%r32, %r31, 2;
	mov.u32 	%r33, _ZZ12kernel2D_optPfS_S_E4tile;
	add.s32 	%r14, %r33, %r32;
	st.shared.f32 	[%r14], %f107;
	or.b32  	%r34, %r12, %r4;
	setp.gt.u32 	%p3, %r34, 511;
	mov.f32 	%f108, 0f00000000;
	@%p3 bra 	$L__BB3_6;
	add.s32 	%r35, %r13, %r4;
	mul.wide.u32 	%rd7, %r35, 4;
	add.s64 	%rd8, %rd1, %rd7;
	ld.global.f32 	%f108, [%rd8];
$L__BB3_6:
	st.shared.f32 	[%r14+4], %f108;
	or.b32  	%r36, %r12, %r10;
	setp.gt.u32 	%p4, %r36, 511;
	mov.f32 	%f109, 0f00000000;
	@%p4 bra 	$L__BB3_8;
	add.s32 	%r37, %r13, %r10;
	mul.wide.u32 	%rd9, %r37, 4;
	add.s64 	%rd10, %rd1, %rd9;
	ld.global.f32 	%f109, [%rd10];
$L__BB3_8:
	st.shared.f32 	[%r14+8], %f109;
	add.s32 	%r15, %r7, %r76;
	shl.b32 	%r16, %r15, 9;
	max.u32 	%r38, %r15, %r9;
	setp.gt.u32 	%p5, %r38, 511;
	mov.f32 	%f110, 0f00000000;
	@%p5 bra 	$L__BB3_10;
	add.s32 	%r39, %r16, %r9;
	mul.wide.u32 	%rd11, %r39, 4;
	add.s64 	%rd12, %rd1, %rd11;
	ld.global.f32 	%f110, [%rd12];
$L__BB3_10:
	st.shared.f32 	[%r14+136], %f110;
	or.b32  	%r40, %r15, %r4;
	setp.gt.u32 	%p6, %r40, 511;
	mov.f32 	%f111, 0f00000000;
	@%p6 bra 	$L__BB3_12;
	add.s32 	%r41, %r16, %r4;
	mul.wide.u32 	%rd13, %r41, 4;
	add.s64 	%rd14, %rd1, %rd13;
	ld.global.f32 	%f111, [%rd14];
$L__BB3_12:
	st.shared.f32 	[%r14+140], %f111;
	or.b32  	%r42, %r15, %r10;
	setp.gt.u32 	%p7, %r42, 511;
	mov.f32 	%f112, 0f00000000;
	@%p7 bra 	$L__BB3_14;
	add.s32 	%r43, %r16, %r10;
	mul.wide.u32 	%rd15, %r43, 4;
	add.s64 	%rd16, %rd1, %rd15;
	ld.global.f32 	%f112, [%rd16];
$L__BB3_14:
	st.shared.f32 	[%r14+144], %f112;
	add.s32 	%r17, %r12, 2;
	shl.b32 	%r18, %r17, 9;
	max.u32 	%r44, %r17, %r9;
	setp.gt.u32 	%p8, %r44, 511;
	mov.f32 	%f113, 0f00000000;
	@%p8 bra 	$L__BB3_16;
	add.s32 	%r45, %r18, %r9;
	mul.wide.u32 	%rd17, %r45, 4;
	add.s64 	%rd18, %rd1, %rd17;
	ld.global.f32 	%f113, [%rd18];
$L__BB3_16:
	st.shared.f32 	[%r14+272], %f113;
	or.b32  	%r46, %r17, %r4;
	setp.gt.u32 	%p9, %r46, 511;
	mov.f32 	%f114, 0f00000000;
	@%p9 bra 	$L__BB3_18;
	add.s32 	%r47, %r18, %r4;
	mul.wide.u32 	%rd19, %r47, 4;
	add.s64 	%rd20, %rd1, %rd19;
	ld.global.f32 	%f114, [%rd20];
$L__BB3_18:
	st.shared.f32 	[%r14+276], %f114;
	or.b32  	%r48, %r17, %r10;
	setp.gt.u32 	%p10, %r48, 511;
	mov.f32 	%f115, 0f00000000;
	@%p10 bra 	$L__BB3_20;
	add.s32 	%r49, %r18, %r10;
	mul.wide.u32 	%rd21, %r49, 4;
	add.s64 	%rd22, %rd1, %rd21;
	ld.global.f32 	%f115, [%rd22];
$L__BB3_20:
	st.shared.f32 	[%r14+280], %f115;
	add.s32 	%r76, %r76, 1;
	setp.ne.s32 	%p11, %r76, %r2;
	@%p11 bra 	$L__BB3_2;
$L__BB3_21:
	setp.gt.u32 	%p12, %r1, 32;
	bar.sync 	0;
	@%p12 bra 	$L__BB3_27;
	setp.eq.s16 	%p13, %rs1, 1;
	mov.f32 	%f117, 0f00000000;
	mov.b32 	%r78, 0;
	@%p13 bra 	$L__BB3_25;
	mov.f32 	%f117, 0f00000000;
	mov.b32 	%r77, 0;
	mov.u32 	%r57, _ZZ12kernel2D_optPfS_S_E4tile;
$L__BB3_24:
	ld.param.u64 	%rd43, [_Z12kernel2D_optPfS_S__param_2];
	ld.param.u64 	%rd41, [_Z12kernel2D_optPfS_S__param_1];
	add.s32 	%r53, %r77, %r6;
	mad.lo.s32 	%r55, %r53, 34, %r3;
	cvta.to.global.u64 	%rd23, %rd43;
	ld.global.f32 	%f33, [%rd23];
	shl.b32 	%r56, %r55, 2;
	add.s32 	%r58, %r57, %r56;
	ld.shared.f32 	%f34, [%r58];
	fma.rn.f32 	%f35, %f33, %f34, %f117;
	ld.global.f32 	%f36, [%rd23+4];
	ld.shared.f32 	%f37, [%r58+4];
	fma.rn.f32 	%f38, %f36, %f37, %f35;
	ld.global.f32 	%f39, [%rd23+8];
	ld.shared.f32 	%f40, [%r58+8];
	fma.rn.f32 	%f41, %f39, %f40, %f38;
	ld.global.f32 	%f42, [%rd23+2048];
	ld.shared.f32 	%f43, [%r58+136];
	fma.rn.f32 	%f44, %f42, %f43, %f41;
	ld.global.f32 	%f45, [%rd23+2052];
	ld.shared.f32 	%f46, [%r58+140];
	fma.rn.f32 	%f47, %f45, %f46, %f44;
	ld.global.f32 	%f48, [%rd23+2056];
	ld.shared.f32 	%f49, [%r58+144];
	fma.rn.f32 	%f50, %f48, %f49, %f47;
	ld.global.f32 	%f51, [%rd23+4096];
	ld.shared.f32 	%f52, [%r58+272];
	fma.rn.f32 	%f53, %f51, %f52, %f50;
	ld.global.f32 	%f54, [%rd23+4100];
	ld.shared.f32 	%f55, [%r58+276];
	fma.rn.f32 	%f56, %f54, %f55, %f53;
	ld.global.f32 	%f57, [%rd23+4104];
	ld.shared.f32 	%f58, [%r58+280];
	fma.rn.f32 	%f59, %f57, %f58, %f56;
	add.s32 	%r59, %r53, %r5;
	mul.wide.u32 	%rd24, %r59, 512;
	cvt.s64.s32 	%rd25, %r4;
	add.s64 	%rd26, %rd24, %rd25;
	cvta.to.global.u64 	%rd27, %rd41;
	shl.b64 	%rd28, %rd26, 2;
	add.s64 	%rd29, %rd27, %rd28;
	st.global.f32 	[%rd29], %f59;
	ld.global.f32 	%f60, [%rd23];
	fma.rn.f32 	%f61, %f60, %f43, %f59;
	ld.global.f32 	%f62, [%rd23+4];
	fma.rn.f32 	%f63, %f62, %f46, %f61;
	ld.global.f32 	%f64, [%rd23+8];
	fma.rn.f32 	%f65, %f64, %f49, %f63;
	ld.global.f32 	%f66, [%rd23+2048];
	fma.rn.f32 	%f67, %f66, %f52, %f65;
	ld.global.f32 	%f68, [%rd23+2052];
	fma.rn.f32 	%f69, %f68, %f55, %f67;
	ld.global.f32 	%f70, [%rd23+2056];
	fma.rn.f32 	%f71, %f70, %f58, %f69;
	ld.global.f32 	%f72, [%rd23+4096];
	ld.shared.f32 	%f73, [%r58+408];
	fma.rn.f32 	%f74, %f72, %f73, %f71;
	ld.global.f32 	%f75, [%rd23+4100];
	ld.shared.f32 	%f76, [%r58+412];
	fma.rn.f32 	%f77, %f75, %f76, %f74;
	ld.global.f32 	%f78, [%rd23+4104];
	ld.shared.f32 	%f79, [%r58+416];
	fma.rn.f32 	%f117, %f78, %f79, %f77;
	add.s32 	%r63, %r59, 1;
	mul.wide.u32 	%rd30, %r63, 512;
	add.s64 	%rd31, %rd30, %rd25;
	shl.b64 	%rd32, %rd31, 2;
	add.s64 	%rd33, %rd27, %rd32;
	st.global.f32 	[%rd33], %f117;
	add.s32 	%r77, %r77, 2;
	and.b32  	%r78, %r2, 62;
	setp.ne.s32 	%p14, %r77, %r78;
	@%p14 bra 	$L__BB3_24;
$L__BB3_25:
	and.b32  	%r64, %r2, 1;
	setp.eq.b32 	%p15, %r64, 1;
	not.pred 	%p16, %p15;
	@%p16 bra 	$L__BB3_27;
	ld.param.u64 	%rd44, [_Z12kernel2D_optPfS_S__param_2];
	ld.param.u64 	%rd42, [_Z12kernel2D_optPfS_S__param_1];
	add.s32 	%r66, %r78, %r6;
	mad.lo.s32 	%r68, %r66, 34, %r3;
	cvta.to.global.u64 	%rd34, %rd44;
	ld.global.f32 	%f80, [%rd34];
	shl.b32 	%r69, %r68, 2;
	mov.u32 	%r70, _ZZ12kernel2D_optPfS_S_E4tile;
	add.s32 	%r71, %r70, %r69;
	ld.shared.f32 	%f81, [%r71];
	fma.rn.f32 	%f82, %f80, %f81, %f117;
	ld.global.f32 	%f83, [%rd34+4];
	ld.shared.f32 	%f84, [%r71+4];
	fma.rn.f32 	%f85, %f83, %f84, %f82;
	ld.global.f32 	%f86, [%rd34+8];
	ld.shared.f32 	%f87, [%r71+8];
	fma.rn.f32 	%f88, %f86, %f87, %f85;
	ld.global.f32 	%f89, [%rd34+2048];
	ld.shared.f32 	%f90, [%r71+136];
	fma.rn.f32 	%f91, %f89, %f90, %f88;
	ld.global.f32 	%f92, [%rd34+2052];
	ld.shared.f32 	%f93, [%r71+140];
	fma.rn.f32 	%f94, %f92, %f93, %f91;
	ld.global.f32 	%f95, [%rd34+2056];
	ld.shared.f32 	%f96, [%r71+144];
	fma.rn.f32 	%f97, %f95, %f96, %f94;
	ld.global.f32 	%f98, [%rd34+4096];
	ld.shared.f32 	%f99, [%r71+272];
	fma.rn.f32 	%f100, %f98, %f99, %f97;
	ld.global.f32 	%f101, [%rd34+4100];
	ld.shared.f32 	%f102, [%r71+276];
	fma.rn.f32 	%f103, %f101, %f102, %f100;
	ld.global.f32 	%f104, [%rd34+4104];
	ld.shared.f32 	%f105, [%r71+280];
	fma.rn.f32 	%f106, %f104, %f105, %f103;
	add.s32 	%r72, %r66, %r5;
	mul.wide.u32 	%rd35, %r72, 512;
	cvt.s64.s32 	%rd36, %r4;
	add.s64 	%rd37, %rd35, %rd36;
	cvta.to.global.u64 	%rd38, %rd42;
	shl.b64 	%rd39, %rd37, 2;
	add.s64 	%rd40, %rd38, %rd39;
	st.global.f32 	[%rd40], %f106;
$L__BB3_27:
	ret;

}
	// .globl	_Z8kernel3DPfS_S_
.visible .entry _Z8kernel3DPfS_S_(
	.param .u64 .ptr .align 1 _Z8kernel3DPfS_S__param_0,
	.param .u64 .ptr .align 1 _Z8kernel3DPfS_S__param_1,
	.param .u64 .ptr .align 1 _Z8kernel3DPfS_S__param_2
)
{
	.reg .pred 	%p<71>;
	.reg .b32 	%r<78>;
	.reg .b32 	%f<181>;
	.reg .b64 	%rd<68>;

	ld.param.u64 	%rd4, [_Z8kernel3DPfS_S__param_0];
	ld.param.u64 	%rd3, [_Z8kernel3DPfS_S__param_1];
	ld.param.u64 	%rd5, [_Z8kernel3DPfS_S__param_2];
	cvta.to.global.u64 	%rd1, %rd4;
	cvta.to.global.u64 	%rd2, %rd5;
	mov.u32 	%r27, %ctaid.x;
	mov.u32 	%r28, %ntid.x;
	mov.u32 	%r29, %tid.x;
	mad.lo.s32 	%r30, %r27, %r28, %r29;
	mov.u32 	%r31, %ctaid.y;
	mov.u32 	%r32, %ntid.y;
	mov.u32 	%r33, %tid.y;
	mad.lo.s32 	%r34, %r31, %r32, %r33;
	mov.u32 	%r35, %ctaid.z;
	mov.u32 	%r36, %ntid.z;
	mov.u32 	%r37, %tid.z;
	mad.lo.s32 	%r3, %r35, %r36, %r37;
	add.s32 	%r4, %r34, -1;
	add.s32 	%r5, %r30, -1;
	add.s32 	%r6, %r3, -1;
	shl.b32 	%r38, %r6, 18;
	shl.b32 	%r39, %r4, 9;
	add.s32 	%r7, %r39, %r38;
	ld.global.f32 	%f1, [%rd2];
	max.u32 	%r40, %r6, %r4;
	setp.gt.u32 	%p1, %r40, 511;
	setp.gt.u32 	%p10, %r5, 511;
	or.pred  	%p11, %p1, %p10;
	mov.f32 	%f154, 0f00000000;
	@%p11 bra 	$L__BB4_2;
	add.s32 	%r41, %r7, %r5;
	mul.wide.u32 	%rd6, %r41, 4;
	add.s64 	%rd7, %rd1, %rd6;
	ld.global.f32 	%f154, [%rd7];
$L__BB4_2:
	setp.gt.u32 	%p12, %r4, 511;
	fma.rn.f32 	%f4, %f1, %f154, 0f00000000;
	ld.global.f32 	%f5, [%rd2+4];
	or.b32  	%r42, %r30, %r6;
	and.b32  	%r8, %r42, -512;
	setp.ne.s32 	%p13, %r8, 0;
	or.pred  	%p14, %p13, %p12;
	mov.f32 	%f155, 0f00000000;
	@%p14 bra 	$L__BB4_4;
	add.s32 	%r43, %r7, %r30;
	mul.wide.u32 	%rd8, %r43, 4;
	add.s64 	%rd9, %rd1, %rd8;
	ld.global.f32 	%f155, [%rd9];
$L__BB4_4:
	fma.rn.f32 	%f8, %f5, %f155, %f4;
	ld.global.f32 	%f9, [%rd2+8];
	mov.f32 	%f156, 0f00000000;
	@%p1 bra 	$L__BB4_7;
	add.s32 	%r9, %r30, 1;
	setp.gt.u32 	%p15, %r9, 511;
	@%p15 bra 	$L__BB4_7;
	add.s32 	%r44, %r7, %r9;
	mul.wide.u32 	%rd10, %r44, 4;
	add.s64 	%rd11, %rd1, %rd10;
	ld.global.f32 	%f156, [%rd11];
$L__BB4_7:
	setp.gt.u32 	%p16, %r5, 511;
	fma.rn.f32 	%f12, %f9, %f156, %f8;
	add.s32 	%r10, %r7, 512;
	ld.global.f32 	%f13, [%rd2+12];
	max.u32 	%r45, %r6, %r34;
	setp.gt.u32 	%p2, %r45, 511;
	or.pred  	%p17, %p2, %p16;
	mov.f32 	%f157, 0f00000000;
	@%p17 bra 	$L__BB4_9;
	add.s32 	%r46, %r10, %r5;
	mul.wide.u32 	%rd12, %r46, 4;
	add.s64 	%rd13, %rd1, %rd12;
	ld.global.f32 	%f157, [%rd13];
$L__BB4_9:
	setp.gt.u32 	%p18, %r34, 511;
	setp.ne.s32 	%p19, %r8, 0;
	fma.rn.f32 	%f16, %f13, %f157, %f12;
	ld.global.f32 	%f17, [%rd2+16];
	or.pred  	%p20, %p19, %p18;
	mov.f32 	%f158, 0f00000000;
	@%p20 bra 	$L__BB4_11;
	add.s32 	%r47, %r10, %r30;
	mul.wide.u32 	%rd14, %r47, 4;
	add.s64 	%rd15, %rd1, %rd14;
	ld.global.f32 	%f158, [%rd15];
$L__BB4_11:
	fma.rn.f32 	%f20, %f17, %f158, %f16;
	ld.global.f32 	%f21, [%rd2+20];
	mov.f32 	%f159, 0f00000000;
	@%p2 bra 	$L__BB4_14;
	add.s32 	%r11, %r30, 1;
	setp.gt.u32 	%p21, %r11, 511;
	@%p21 bra 	$L__BB4_14;
	add.s32 	%r48, %r10, %r11;
	mul.wide.u32 	%rd16, %r48, 4;
	add.s64 	%rd17, %rd1, %rd16;
	ld.global.f32 	%f159, [%rd17];
$L__BB4_14:
	setp.gt.u32 	%p22, %r5, 511;
	setp.gt.u32 	%p23, %r6, 511;
	fma.rn.f32 	%f24, %f21, %f159, %f20;
	setp.gt.u32 	%p24, %r34, 510;
	add.s32 	%r12, %r7, 1024;
	ld.global.f32 	%f25, [%rd2+24];
	or.pred  	%p3, %p23, %p24;
	or.pred  	%p25, %p3, %p22;
	mov.f32 	%f160, 0f00000000;
	@%p25 bra 	$L__BB4_16;
	add.s32 	%r49, %r12, %r5;
	mul.wide.u32 	%rd18, %r49, 4;
	add.s64 	%rd19, %rd1, %rd18;
	ld.global.f32 	%f160, [%rd19];
$L__BB4_16:
	setp.gt.u32 	%p26, %r34, 510;
	setp.ne.s32 	%p27, %r8, 0;
	fma.rn.f32 	%f28, %f25, %f160, %f24;
	ld.global.f32 	%f29, [%rd2+28];
	or.pred  	%p28, %p27, %p26;
	mov.f32 	%f161, 0f00000000;
	@%p28 bra 	$L__BB4_18;
	add.s32 	%r50, %r12, %r30;
	mul.wide.u32 	%rd20, %r50, 4;
	add.s64 	%rd21, %rd1, %rd20;
	ld.global.f32 	%f161, [%rd21];
$L__BB4_18:
	fma.rn.f32 	%f32, %f29, %f161, %f28;
	ld.global.f32 	%f33, [%rd2+32];
	mov.f32 	%f162, 0f00000000;
	@%p3 bra 	$L__BB4_21;
	add.s32 	%r13, %r30, 1;
	setp.gt.u32 	%p29, %r13, 511;
	@%p29 bra 	$L__BB4_21;
	add.s32 	%r51, %r12, %r13;
	mul.wide.u32 	%rd22, %r51, 4;
	add.s64 	%rd23, %rd1, %rd22;
	ld.global.f32 	%f162, [%rd23];
$L__BB4_21:
	setp.gt.u32 	%p30, %r5, 511;
	fma.rn.f32 	%f36, %f33, %f162, %f32;
	add.s32 	%r14, %r7, 262144;
	ld.global.f32 	%f37, [%rd2+36];
	max.u32 	%r52, %r3, %r4;
	setp.gt.u32 	%p4, %r52, 511;
	or.pred  	%p31, %p4, %p30;
	mov.f32 	%f163, 0f00000000;
	@%p31 bra 	$L__BB4_23;
	add.s32 	%r53, %r14, %r5;
	mul.wide.u32 	%rd24, %r53, 4;
	add.s64 	%rd25, %rd1, %rd24;
	ld.global.f32 	%f163, [%rd25];
$L__BB4_23:
	setp.gt.u32 	%p32, %r4, 511;
	fma.rn.f32 	%f40, %f37, %f163, %f36;
	ld.global.f32 	%f41, [%rd2+40];
	or.b32  	%r54, %r30, %r3;
	and.b32  	%r15, %r54, -512;
	setp.ne.s32 	%p33, %r15, 0;
	or.pred  	%p34, %p33, %p32;
	mov.f32 	%f164, 0f00000000;
	@%p34 bra 	$L__BB4_25;
	add.s32 	%r55, %r14, %r30;
	mul.wide.u32 	%rd26, %r55, 4;
	add.s64 	%rd27, %rd1, %rd26;
	ld.global.f32 	%f164, [%rd27];
$L__BB4_25:
	fma.rn.f32 	%f44, %f41, %f164, %f40;
	ld.global.f32 	%f45, [%rd2+44];
	mov.f32 	%f165, 0f00000000;
	@%p4 bra 	$L__BB4_28;
	add.s32 	%r16, %r30, 1;
	setp.gt.u32 	%p35, %r16, 511;
	@%p35 bra 	$L__BB4_28;
	add.s32 	%r56, %r14, %r16;
	mul.wide.u32 	%rd28, %r56, 4;
	add.s64 	%rd29, %rd1, %rd28;
	ld.global.f32 	%f165, [%rd29];
$L__BB4_28:
	setp.gt.u32 	%p36, %r5, 511;
	fma.rn.f32 	%f48, %f45, %f165, %f44;
	add.s32 	%r17, %r7, 262656;
	ld.global.f32 	%f49, [%rd2+48];
	max.u32 	%r57, %r3, %r34;
	setp.gt.u32 	%p5, %r57, 511;
	or.pred  	%p37, %p5, %p36;
	mov.f32 	%f166, 0f00000000;
	@%p37 bra 	$L__BB4_30;
	add.s32 	%r58, %r17, %r5;
	mul.wide.u32 	%rd30, %r58, 4;
	add.s64 	%rd31, %rd1, %rd30;
	ld.global.f32 	%f166, [%rd31];
$L__BB4_30:
	setp.ne.s32 	%p38, %r15, 0;
	setp.gt.u32 	%p39, %r34, 511;
	fma.rn.f32 	%f52, %f49, %f166, %f48;
	ld.global.f32 	%f53, [%rd2+52];
	or.pred  	%p40, %p38, %p39;
	mov.f32 	%f167, 0f00000000;
	@%p40 bra 	$L__BB4_32;
	add.s32 	%r59, %r17, %r30;
	mul.wide.u32 	%rd32, %r59, 4;
	add.s64 	%rd33, %rd1, %rd32;
	ld.global.f32 	%f167, [%rd33];
$L__BB4_32:
	fma.rn.f32 	%f56, %f53, %f167, %f52;
	ld.global.f32 	%f57, [%rd2+56];
	mov.f32 	%f168, 0f00000000;
	@%p5 bra 	$L__BB4_35;
	add.s32 	%r18, %r30, 1;
	setp.gt.u32 	%p41, %r18, 511;
	@%p41 bra 	$L__BB4_35;
	add.s32 	%r60, %r17, %r18;
	mul.wide.u32 	%rd34, %r60, 4;
	add.s64 	%rd35, %rd1, %rd34;
	ld.global.f32 	%f168, [%rd35];
$L__BB4_35:
	setp.gt.u32 	%p42, %r3, 511;
	setp.gt.u32 	%p43, %r34, 510;
	setp.gt.u32 	%p44, %r5, 511;
	fma.rn.f32 	%f60, %f57, %f168, %f56;
	add.s32 	%r19, %r7, 263168;
	ld.global.f32 	%f61, [%rd2+60];
	or.pred  	%p6, %p42, %p43;
	or.pred  	%p45, %p6, %p44;
	mov.f32 	%f169, 0f00000000;
	@%p45 bra 	$L__BB4_37;
	add.s32 	%r61, %r19, %r5;
	mul.wide.u32 	%rd36, %r61, 4;
	add.s64 	%rd37, %rd1, %rd36;
	ld.global.f32 	%f169, [%rd37];
$L__BB4_37:
	setp.ne.s32 	%p46, %r15, 0;
	setp.gt.u32 	%p47, %r34, 510;
	fma.rn.f32 	%f64, %f61, %f169, %f60;
	ld.global.f32 	%f65, [%rd2+64];
	or.pred  	%p48, %p46, %p47;
	mov.f32 	%f170, 0f00000000;
	@%p48 bra 	$L__BB4_39;
	add.s32 	%r62, %r19, %r30;
	mul.wide.u32 	%rd38, %r62, 4;
	add.s64 	%rd39, %rd1, %rd38;
	ld.global.f32 	%f170, [%rd39];
$L__BB4_39:
	fma.rn.f32 	%f68, %f65, %f170, %f64;
	ld.global.f32 	%f69, [%rd2+68];
	mov.f32 	%f171, 0f00000000;
	@%p6 bra 	$L__BB4_42;
	add.s32 	%r20, %r30, 1;
	setp.gt.u32 	%p49, %r20, 511;
	@%p49 bra 	$L__BB4_42;
	add.s32 	%r63, %r19, %r20;
	mul.wide.u32 	%rd40, %r63, 4;
	add.s64 	%rd41, %rd1, %rd40;
	ld.global.f32 	%f171, [%rd41];
$L__BB4_42:
	setp.gt.u32 	%p50, %r5, 511;
	setp.gt.u32 	%p51, %r4, 511;
	fma.rn.f32 	%f72, %f69, %f171, %f68;
	setp.gt.u32 	%p52, %r3, 510;
	add.s32 	%r21, %r7, 524288;
	ld.global.f32 	%f73, [%rd2+72];
	or.pred  	%p7, %p52, %p51;
	or.pred  	%p53, %p7, %p50;
	mov.f32 	%f172, 0f00000000;
	@%p53 bra 	$L__BB4_44;
	add.s32 	%r64, %r21, %r5;
	mul.wide.u32 	%rd42, %r64, 4;
	add.s64 	%rd43, %rd1, %rd42;
	ld.global.f32 	%f172, [%rd43];
$L__BB4_44:
	setp.gt.u32 	%p54, %r3, 510;
	fma.rn.f32 	%f76, %f73, %f172, %f72;
	ld.global.f32 	%f77, [%rd2+76];
	or.b32  	%r65, %r30, %r4;
	and.b32  	%r66, %r65, -512;
	setp.ne.s32 	%p55, %r66, 0;
	or.pred  	%p56, %p54, %p55;
	mov.f32 	%f173, 0f00000000;
	@%p56 bra 	$L__BB4_46;
	add.s32 	%r67, %r21, %r30;
	mul.wide.u32 	%rd44, %r67, 4;
	add.s64 	%rd45, %rd1, %rd44;
	ld.global.f32 	%f173, [%rd45];
$L__BB4_46:
	fma.rn.f32 	%f80, %f77, %f173, %f76;
	ld.global.f32 	%f81, [%rd2+80];
	mov.f32 	%f174, 0f00000000;
	@%p7 bra 	$L__BB4_49;
	add.s32 	%r22, %r30, 1;
	setp.gt.u32 	%p57, %r22, 511;
	@%p57 bra 	$L__BB4_49;
	add.s32 	%r68, %r21, %r22;
	mul.wide.u32 	%rd46, %r68, 4;
	add.s64 	%rd47, %rd1, %rd46;
	ld.global.f32 	%f174, [%rd47];
$L__BB4_49:
	setp.gt.u32 	%p58, %r3, 510;
	setp.gt.u32 	%p59, %r34, 511;
	setp.gt.u32 	%p60, %r5, 511;
	fma.rn.f32 	%f84, %f81, %f174, %f80;
	add.s32 	%r23, %r7, 524800;
	ld.global.f32 	%f85, [%rd2+84];
	or.pred  	%p8, %p58, %p59;
	or.pred  	%p61, %p8, %p60;
	mov.f32 	%f175, 0f00000000;
	@%p61 bra 	$L__BB4_51;
	add.s32 	%r69, %r23, %r5;
	mul.wide.u32 	%rd48, %r69, 4;
	add.s64 	%rd49, %rd1, %rd48;
	ld.global.f32 	%f175, [%rd49];
$L__BB4_51:
	setp.gt.u32 	%p62, %r3, 510;
	fma.rn.f32 	%f88, %f85, %f175, %f84;
	ld.global.f32 	%f89, [%rd2+88];
	or.b32  	%r70, %r30, %r34;
	and.b32  	%r71, %r70, -512;
	setp.ne.s32 	%p63, %r71, 0;
	or.pred  	%p64, %p62, %p63;
	mov.f32 	%f176, 0f00000000;
	@%p64 bra 	$L__BB4_53;
	add.s32 	%r72, %r23, %r30;
	mul.wide.u32 	%rd50, %r72, 4;
	add.s64 	%rd51, %rd1, %rd50;
	ld.global.f32 	%f176, [%rd51];
$L__BB4_53:
	fma.rn.f32 	%f92, %f89, %f176, %f88;
	ld.global.f32 	%f93, [%rd2+92];
	mov.f32 	%f177, 0f00000000;
	@%p8 bra 	$L__BB4_56;
	add.s32 	%r24, %r30, 1;
	setp.gt.u32 	%p65, %r24, 511;
	@%p65 bra 	$L__BB4_56;
	add.s32 	%r73, %r23, %r24;
	mul.wide.u32 	%rd52, %r73, 4;
	add.s64 	%rd53, %rd1, %rd52;
	ld.global.f32 	%f177, [%rd53];
$L__BB4_56:
	setp.gt.u32 	%p66, %r5, 511;
	fma.rn.f32 	%f96, %f93, %f177, %f92;
	add.s32 	%r25, %r7, 525312;
	ld.global.f32 	%f97, [%rd2+96];
	setp.gt.u32 	%p9, %r57, 510;
	or.pred  	%p67, %p9, %p66;
	mov.f32 	%f178, 0f00000000;
	@%p67 bra 	$L__BB4_58;
	add.s32 	%r75, %r25, %r5;
	mul.wide.u32 	%rd54, %r75, 4;
	add.s64 	%rd55, %rd1, %rd54;
	ld.global.f32 	%f178, [%rd55];
$L__BB4_58:
	fma.rn.f32 	%f100, %f97, %f178, %f96;
	ld.global.f32 	%f101, [%rd2+100];
	setp.gt.u32 	%p68, %r30, 511;
	or.pred  	%p69, %p9, %p68;
	mov.f32 	%f179, 0f00000000;
	@%p69 bra 	$L__BB4_60;
	add.s32 	%r76, %r25, %r30;
	mul.wide.u32 	%rd56, %r76, 4;
	add.s64 	%rd57, %rd1, %rd56;
	ld.global.f32 	%f179, [%rd57];
$L__BB4_60:
	fma.rn.f32 	%f104, %f101, %f179, %f100;
	ld.global.f32 	%f105, [%rd2+104];
	mov.f32 	%f180, 0f00000000;
	@%p9 bra 	$L__BB4_63;
	add.s32 	%r26, %r30, 1;
	setp.gt.u32 	%p70, %r26, 511;
	@%p70 bra 	$L__BB4_63;
	add.s32 	%r77, %r25, %r26;
	mul.wide.u32 	%rd58, %r77, 4;
	add.s64 	%rd59, %rd1, %rd58;
	ld.global.f32 	%f180, [%rd59];
$L__BB4_63:
	fma.rn.f32 	%f144, %f105, %f180, %f104;
	cvta.to.global.u64 	%rd60, %rd3;
	mul.wide.u32 	%rd61, %r3, 262144;
	mul.wide.u32 	%rd62, %r34, 512;
	cvt.s64.s32 	%rd63, %r30;
	add.s64 	%rd64, %rd62, %rd63;
	add.s64 	%rd65, %rd64, %rd61;
	shl.b64 	%rd66, %rd65, 2;
	add.s64 	%rd67, %rd60, %rd66;
	st.global.f32 	[%rd67], %f144;
	ret;

}
	// .globl	_Z12kernel3D_optPfS_S_
.visible .entry _Z12kernel3D_optPfS_S_(
	.param .u64 .ptr .align 1 _Z12kernel3D_optPfS_S__param_0,
	.param .u64 .ptr .align 1 _Z12kernel3D_optPfS_S__param_1,
	.param .u64 .ptr .align 1 _Z12kernel3D_optPfS_S__param_2
)
{
	.reg .pred 	%p<71>;
	.reg .b16 	%rs<6>;
	.reg .b32 	%r<89>;
	.reg .b32 	%f<208>;
	.reg .b64 	%rd<68>;
	// demoted variable
	.shared .align 4 .b8 _ZZ12kernel3D_optPfS_S_E4tile[44064];
	ld.param.u64 	%rd4, [_Z12kernel3D_optPfS_S__param_0];
	ld.param.u64 	%rd2, [_Z12kernel3D_optPfS_S__param_1];
	ld.param.u64 	%rd3, [_Z12kernel3D_optPfS_S__param_2];
	cvta.to.global.u64 	%rd1, %rd4;
	mov.u32 	%r29, %ntid.y;
	cvt.u16.u32 	%rs1, %r29;
	div.u16 	%rs2, 16, %rs1;
	cvt.u32.u16 	%r30, %rs2;
	mov.u32 	%r31, %ntid.z;
	cvt.u16.u32 	%rs3, %r31;
	and.b16  	%rs4, %rs3, 255;
	div.u16 	%rs5, 16, %rs4;
	cvt.u32.u16 	%r32, %rs5;
	mov.u32 	%r33, %ctaid.x;
	mov.u32 	%r34, %ntid.x;
	mov.u32 	%r35, %tid.x;
	mad.lo.s32 	%r36, %r33, %r34, %r35;
	mov.u32 	%r37, %ctaid.y;
	mov.u32 	%r38, %tid.y;
	mad.lo.s32 	%r39, %r37, %r29, %r38;
	mov.u32 	%r40, %ctaid.z;
	mov.u32 	%r41, %tid.z;
	mad.lo.s32 	%r42, %r40, %r31, %r41;
	mul.lo.s32 	%r2, %r42, %r32;
	mul.lo.s32 	%r43, %r39, %r30;
	add.s32 	%r4, %r43, -1;
	add.s32 	%r5, %r36, -1;
	mul.lo.s32 	%r44, %r41, %r32;
	mul.lo.s32 	%r45, %r38, %r30;
	add.s32 	%r6, %r2, -1;
	shl.b32 	%r46, %r6, 18;
	mad.lo.s32 	%r47, %r44, 612, %r35;
	shl.b32 	%r48, %r4, 9;
	add.s32 	%r7, %r48, %r46;
	mad.lo.s32 	%r8, %r45, 34, %r47;
	max.u32 	%r49, %r6, %r4;
	setp.gt.u32 	%p1, %r49, 511;
	setp.gt.u32 	%p10, %r5, 511;
	or.pred  	%p11, %p1, %p10;
	mov.f32 	%f181, 0f00000000;
	@%p11 bra 	$L__BB5_2;
	add.s32 	%r50, %r7, %r5;
	mul.wide.u32 	%rd5, %r50, 4;
	add.s64 	%rd6, %rd1, %rd5;
	ld.global.f32 	%f181, [%rd6];
$L__BB5_2:
	setp.gt.u32 	%p12, %r4, 511;
	shl.b32 	%r51, %r8, 2;
	mov.u32 	%r52, _ZZ12kernel3D_optPfS_S_E4tile;
	add.s32 	%r9, %r52, %r51;
	st.shared.f32 	[%r9], %f181;
	or.b32  	%r53, %r36, %r6;
	and.b32  	%r10, %r53, -512;
	setp.ne.s32 	%p13, %r10, 0;
	or.pred  	%p14, %p13, %p12;
	mov.f32 	%f182, 0f00000000;
	@%p14 bra 	$L__BB5_4;
	add.s32 	%r54, %r7, %r36;
	mul.wide.u32 	%rd7, %r54, 4;
	add.s64 	%rd8, %rd1, %rd7;
	ld.global.f32 	%f182, [%rd8];
$L__BB5_4:
	st.shared.f32 	[%r9+4], %f182;
	mov.f32 	%f183, 0f00000000;
	@%p1 bra 	$L__BB5_7;
	add.s32 	%r11, %r36, 1;
	setp.gt.u32 	%p15, %r11, 511;
	@%p15 bra 	$L__BB5_7;
	add.s32 	%r55, %r7, %r11;
	mul.wide.u32 	%rd9, %r55, 4;
	add.s64 	%rd10, %rd1, %rd9;
	ld.global.f32 	%f183, [%rd10];
$L__BB5_7:
	setp.gt.u32 	%p16, %r5, 511;
	st.shared.f32 	[%r9+8], %f183;
	add.s32 	%r12, %r7, 512;
	max.u32 	%r56, %r6, %r43;
	setp.gt.u32 	%p2, %r56, 511;
	or.pred  	%p17, %p2, %p16;
	mov.f32 	%f184, 0f00000000;
	@%p17 bra 	$L__BB5_9;
	add.s32 	%r57, %r12, %r5;
	mul.wide.u32 	%rd11, %r57, 4;
	add.s64 	%rd12, %rd1, %rd11;
	ld.global.f32 	%f184, [%rd12];
$L__BB5_9:
	setp.gt.u32 	%p18, %r43, 511;
	setp.ne.s32 	%p19, %r10, 0;
	st.shared.f32 	[%r9+136], %f184;
	or.pred  	%p20, %p19, %p18;
	mov.f32 	%f185, 0f00000000;
	@%p20 bra 	$L__BB5_11;
	add.s32 	%r58, %r12, %r36;
	mul.wide.u32 	%rd13, %r58, 4;
	add.s64 	%rd14, %rd1, %rd13;
	ld.global.f32 	%f185, [%rd14];
$L__BB5_11:
	st.shared.f32 	[%r9+140], %f185;
	mov.f32 	%f186, 0f00000000;
	@%p2 bra 	$L__BB5_14;
	add.s32 	%r13, %r36, 1;
	setp.gt.u32 	%p21, %r13, 511;
	@%p21 bra 	$L__BB5_14;
	add.s32 	%r59, %r12, %r13;
	mul.wide.u32 	%rd15, %r59, 4;
	add.s64 	%rd16, %rd1, %rd15;
	ld.global.f32 	%f186, [%rd16];
$L__BB5_14:
	setp.gt.u32 	%p22, %r5, 511;
	setp.gt.u32 	%p23, %r6, 511;
	st.shared.f32 	[%r9+144], %f186;
	setp.gt.u32 	%p24, %r43, 510;
	add.s32 	%r14, %r7, 1024;
	or.pred  	%p3, %p23, %p24;
	or.pred  	%p25, %p3, %p22;
	mov.f32 	%f187, 0f00000000;
	@%p25 bra 	$L__BB5_16;
	add.s32 	%r60, %r14, %r5;
	mul.wide.u32 	%rd17, %r60, 4;
	add.s64 	%rd18, %rd1, %rd17;
	ld.global.f32 	%f187, [%rd18];
$L__BB5_16:
	setp.gt.u32 	%p26, %r43, 510;
	setp.ne.s32 	%p27, %r10, 0;
	st.shared.f32 	[%r9+272], %f187;
	or.pred  	%p28, %p27, %p26;
	mov.f32 	%f188, 0f00000000;
	@%p28 bra 	$L__BB5_18;
	add.s32 	%r61, %r14, %r36;
	mul.wide.u32 	%rd19, %r61, 4;
	add.s64 	%rd20, %rd1, %rd19;
	ld.global.f32 	%f188, [%rd20];
$L__BB5_18:
	st.shared.f32 	[%r9+276], %f188;
	mov.f32 	%f189, 0f00000000;
	@%p3 bra 	$L__BB5_21;
	add.s32 	%r15, %r36, 1;
	setp.gt.u32 	%p29, %r15, 511;
	@%p29 bra 	$L__BB5_21;
	add.s32 	%r62, %r14, %r15;
	mul.wide.u32 	%rd21, %r62, 4;
	add.s64 	%rd22, %rd1, %rd21;
	ld.global.f32 	%f189, [%rd22];
$L__BB5_21:
	setp.gt.u32 	%p30, %r5, 511;
	st.shared.f32 	[%r9+280], %f189;
	add.s32 	%r16, %r7, 262144;
	max.u32 	%r63, %r2, %r4;
	setp.gt.u32 	%p4, %r63, 511;
	or.pred  	%p31, %p4, %p30;
	mov.f32 	%f190, 0f00000000;
	@%p31 bra 	$L__BB5_23;
	add.s32 	%r64, %r16, %r5;
	mul.wide.u32 	%rd23, %r64, 4;
	add.s64 	%rd24, %rd1, %rd23;
	ld.global.f32 	%f190, [%rd24];
$L__BB5_23:
	setp.gt.u32 	%p32, %r4, 511;
	st.shared.f32 	[%r9+2448], %f190;
	or.b32  	%r65, %r36, %r2;
	and.b32  	%r17, %r65, -512;
	setp.ne.s32 	%p33, %r17, 0;
	or.pred  	%p34, %p33, %p32;
	mov.f32 	%f191, 0f00000000;
	@%p34 bra 	$L__BB5_25;
	add.s32 	%r66, %r16, %r36;
	mul.wide.u32 	%rd25, %r66, 4;
	add.s64 	%rd26, %rd1, %rd25;
	ld.global.f32 	%f191, [%rd26];
$L__BB5_25:
	st.shared.f32 	[%r9+2452], %f191;
	mov.f32 	%f192, 0f00000000;
	@%p4 bra 	$L__BB5_28;
	add.s32 	%r18, %r36, 1;
	setp.gt.u32 	%p35, %r18, 511;
	@%p35 bra 	$L__BB5_28;
	add.s32 	%r67, %r16, %r18;
	mul.wide.u32 	%rd27, %r67, 4;
	add.s64 	%rd28, %rd1, %rd27;
	ld.global.f32 	%f192, [%rd28];
$L__BB5_28:
	setp.gt.u32 	%p36, %r5, 511;
	st.shared.f32 	[%r9+2456], %f192;
	add.s32 	%r19, %r7, 262656;
	max.u32 	%r68, %r2, %r43;
	setp.gt.u32 	%p5, %r68, 511;
	or.pred  	%p37, %p5, %p36;
	mov.f32 	%f193, 0f00000000;
	@%p37 bra 	$L__BB5_30;
	add.s32 	%r69, %r19, %r5;
	mul.wide.u32 	%rd29, %r69, 4;
	add.s64 	%rd30, %rd1, %rd29;
	ld.global.f32 	%f193, [%rd30];
$L__BB5_30:
	setp.ne.s32 	%p38, %r17, 0;
	setp.gt.u32 	%p39, %r43, 511;
	st.shared.f32 	[%r9+2584], %f193;
	or.pred  	%p40, %p38, %p39;
	mov.f32 	%f194, 0f00000000;
	@%p40 bra 	$L__BB5_32;
	add.s32 	%r70, %r19, %r36;
	mul.wide.u32 	%rd31, %r70, 4;
	add.s64 	%rd32, %rd1, %rd31;
	ld.global.f32 	%f194, [%rd32];
$L__BB5_32:
	st.shared.f32 	[%r9+2588], %f194;
	mov.f32 	%f195, 0f00000000;
	@%p5 bra 	$L__BB5_35;
	add.s32 	%r20, %r36, 1;
	setp.gt.u32 	%p41, %r20, 511;
	@%p41 bra 	$L__BB5_35;
	add.s32 	%r71, %r19, %r20;
	mul.wide.u32 	%rd33, %r71, 4;
	add.s64 	%rd34, %rd1, %rd33;
	ld.global.f32 	%f195, [%rd34];
$L__BB5_35:
	setp.gt.u32 	%p42, %r2, 511;
	setp.gt.u32 	%p43, %r43, 510;
	setp.gt.u32 	%p44, %r5, 511;
	st.shared.f32 	[%r9+2592], %f195;
	add.s32 	%r21, %r7, 263168;
	or.pred  	%p6, %p42, %p43;
	or.pred  	%p45, %p6, %p44;
	mov.f32 	%f196, 0f00000000;
	@%p45 bra 	$L__BB5_37;
	add.s32 	%r72, %r21, %r5;
	mul.wide.u32 	%rd35, %r72, 4;
	add.s64 	%rd36, %rd1, %rd35;
	ld.global.f32 	%f196, [%rd36];
$L__BB5_37:
	setp.ne.s32 	%p46, %r17, 0;
	setp.gt.u32 	%p47, %r43, 510;
	st.shared.f32 	[%r9+2720], %f196;
	or.pred  	%p48, %p46, %p47;
	mov.f32 	%f197, 0f00000000;
	@%p48 bra 	$L__BB5_39;
	add.s32 	%r73, %r21, %r36;
	mul.wide.u32 	%rd37, %r73, 4;
	add.s64 	%rd38, %rd1, %rd37;
	ld.global.f32 	%f197, [%rd38];
$L__BB5_39:
	st.shared.f32 	[%r9+2724], %f197;
	mov.f32 	%f198, 0f00000000;
	@%p6 bra 	$L__BB5_42;
	add.s32 	%r22, %r36, 1;
	setp.gt.u32 	%p49, %r22, 511;
	@%p49 bra 	$L__BB5_42;
	add.s32 	%r74, %r21, %r22;
	mul.wide.u32 	%rd39, %r74, 4;
	add.s64 	%rd40, %rd1, %rd39;
	ld.global.f32 	%f198, [%rd40];
$L__BB5_42:
	setp.gt.u32 	%p50, %r5, 511;
	setp.gt.u32 	%p51, %r4, 511;
	st.shared.f32 	[%r9+2728], %f198;
	setp.gt.u32 	%p52, %r2, 510;
	add.s32 	%r23, %r7, 524288;
	or.pred  	%p7, %p52, %p51;
	or.pred  	%p53, %p7, %p50;
	mov.f32 	%f199, 0f00000000;
	@%p53 bra 	$L__BB5_44;
	add.s32 	%r75, %r23, %r5;
	mul.wide.u32 	%rd41, %r75, 4;
	add.s64 	%rd42, %rd1, %rd41;
	ld.global.f32 	%f199, [%rd42];
$L__BB5_44:
	setp.gt.u32 	%p54, %r2, 510;
	st.shared.f32 	[%r9+4896], %f199;
	or.b32  	%r76, %r36, %r4;
	and.b32  	%r77, %r76, -512;
	setp.ne.s32 	%p55, %r77, 0;
	or.pred  	%p56, %p54, %p55;
	mov.f32 	%f200, 0f00000000;
	@%p56 bra 	$L__BB5_46;
	add.s32 	%r78, %r23, %r36;
	mul.wide.u32 	%rd43, %r78, 4;
	add.s64 	%rd44, %rd1, %rd43;
	ld.global.f32 	%f200, [%rd44];
$L__BB5_46:
	st.shared.f32 	[%r9+4900], %f200;
	mov.f32 	%f201, 0f00000000;
	@%p7 bra 	$L__BB5_49;
	add.s32 	%r24, %r36, 1;
	setp.gt.u32 	%p57, %r24, 511;
	@%p57 bra 	$L__BB5_49;
	add.s32 	%r79, %r23, %r24;
	mul.wide.u32 	%rd45, %r79, 4;
	add.s64 	%rd46, %rd1, %rd45;
	ld.global.f32 	%f201, [%rd46];
$L__BB5_49:
	setp.gt.u32 	%p58, %r2, 510;
	setp.gt.u32 	%p59, %r43, 511;
	setp.gt.u32 	%p60, %r5, 511;
	st.shared.f32 	[%r9+4904], %f201;
	add.s32 	%r25, %r7, 524800;
	or.pred  	%p8, %p58, %p59;
	or.pred  	%p61, %p8, %p60;
	mov.f32 	%f202, 0f00000000;
	@%p61 bra 	$L__BB5_51;
	add.s32 	%r80, %r25, %r5;
	mul.wide.u32 	%rd47, %r80, 4;
	add.s64 	%rd48, %rd1, %rd47;
	ld.global.f32 	%f202, [%rd48];
$L__BB5_51:
	setp.gt.u32 	%p62, %r2, 510;
	st.shared.f32 	[%r9+5032], %f202;
	or.b32  	%r81, %r36, %r43;
	and.b32  	%r82, %r81, -512;
	setp.ne.s32 	%p63, %r82, 0;
	or.pred  	%p64, %p62, %p63;
	mov.f32 	%f203, 0f00000000;
	@%p64 bra 	$L__BB5_53;
	add.s32 	%r83, %r25, %r36;
	mul.wide.u32 	%rd49, %r83, 4;
	add.s64 	%rd50, %rd1, %rd49;
	ld.global.f32 	%f203, [%rd50];
$L__BB5_53:
	st.shared.f32 	[%r9+5036], %f203;
	mov.f32 	%f204, 0f00000000;
	@%p8 bra 	$L__BB5_56;
	add.s32 	%r26, %r36, 1;
	setp.gt.u32 	%p65, %r26, 511;
	@%p65 bra 	$L__BB5_56;
	add.s32 	%r84, %r25, %r26;
	mul.wide.u32 	%rd51, %r84, 4;
	add.s64 	%rd52, %rd1, %rd51;
	ld.global.f32 	%f204, [%rd52];
$L__BB5_56:
	setp.gt.u32 	%p66, %r5, 511;
	st.shared.f32 	[%r9+5040], %f204;
	add.s32 	%r27, %r7, 525312;
	setp.gt.u32 	%p9, %r68, 510;
	or.pred  	%p67, %p9, %p66;
	mov.f32 	%f205, 0f00000000;
	@%p67 bra 	$L__BB5_58;
	add.s32 	%r86, %r27, %r5;
	mul.wide.u32 	%rd53, %r86, 4;
	add.s64 	%rd54, %rd1, %rd53;
	ld.global.f32 	%f205, [%rd54];
$L__BB5_58:
	st.shared.f32 	[%r9+5168], %f205;
	setp.gt.u32 	%p68, %r36, 511;
	or.pred  	%p69, %p9, %p68;
	mov.f32 	%f206, 0f00000000;
	@%p69 bra 	$L__BB5_60;
	add.s32 	%r87, %r27, %r36;
	mul.wide.u32 	%rd55, %r87, 4;
	add.s64 	%rd56, %rd1, %rd55;
	ld.global.f32 	%f206, [%rd56];
$L__BB5_60:
	st.shared.f32 	[%r9+5172], %f206;
	mov.f32 	%f207, 0f00000000;
	@%p9 bra 	$L__BB5_63;
	add.s32 	%r28, %r36, 1;
	setp.gt.u32 	%p70, %r28, 511;
	@%p70 bra 	$L__BB5_63;
	add.s32 	%r88, %r27, %r28;
	mul.wide.u32 	%rd57, %r88, 4;
	add.s64 	%rd58, %rd1, %rd57;
	ld.global.f32 	%f207, [%rd58];
$L__BB5_63:
	cvta.to.global.u64 	%rd59, %rd3;
	st.shared.f32 	[%r9+5176], %f207;
	bar.sync 	0;
	ld.global.f32 	%f91, [%rd59];
	ld.shared.f32 	%f92, [%r9];
	fma.rn.f32 	%f93, %f91, %f92, 0f00000000;
	ld.global.f32 	%f94, [%rd59+4];
	ld.shared.f32 	%f95, [%r9+4];
	fma.rn.f32 	%f96, %f94, %f95, %f93;
	ld.global.f32 	%f97, [%rd59+8];
	ld.shared.f32 	%f98, [%r9+8];
	fma.rn.f32 	%f99, %f97, %f98, %f96;
	ld.global.f32 	%f100, [%rd59+12];
	ld.shared.f32 	%f101, [%r9+136];
	fma.rn.f32 	%f102, %f100, %f101, %f99;
	ld.global.f32 	%f103, [%rd59+16];
	ld.shared.f32 	%f104, [%r9+140];
	fma.rn.f32 	%f105, %f103, %f104, %f102;
	ld.global.f32 	%f106, [%rd59+20];
	ld.shared.f32 	%f107, [%r9+144];
	fma.rn.f32 	%f108, %f106, %f107, %f105;
	ld.global.f32 	%f109, [%rd59+24];
	ld.shared.f32 	%f110, [%r9+272];
	fma.rn.f32 	%f111, %f109, %f110, %f108;
	ld.global.f32 	%f112, [%rd59+28];
	ld.shared.f32 	%f113, [%r9+276];
	fma.rn.f32 	%f114, %f112, %f113, %f111;
	ld.global.f32 	%f115, [%rd59+32];
	ld.shared.f32 	%f116, [%r9+280];
	fma.rn.f32 	%f117, %f115, %f116, %f114;
	ld.global.f32 	%f118, [%rd59+36];
	ld.shared.f32 	%f119, [%r9+2448];
	fma.rn.f32 	%f120, %f118, %f119, %f117;
	ld.global.f32 	%f121, [%rd59+40];
	ld.shared.f32 	%f122, [%r9+2452];
	fma.rn.f32 	%f123, %f121, %f122, %f120;
	ld.global.f32 	%f124, [%rd59+44];
	ld.shared.f32 	%f125, [%r9+2456];
	fma.rn.f32 	%f126, %f124, %f125, %f123;
	ld.global.f32 	%f127, [%rd59+48];
	ld.shared.f32 	%f128, [%r9+2584];
	fma.rn.f32 	%f129, %f127, %f128, %f126;
	ld.global.f32 	%f130, [%rd59+52];
	ld.shared.f32 	%f131, [%r9+2588];
	fma.rn.f32 	%f132, %f130, %f131, %f129;
	ld.global.f32 	%f133, [%rd59+56];
	ld.shared.f32 	%f134, [%r9+2592];
	fma.rn.f32 	%f135, %f133, %f134, %f132;
	ld.global.f32 	%f136, [%rd59+60];
	ld.shared.f32 	%f137, [%r9+2720];
	fma.rn.f32 	%f138, %f136, %f137, %f135;
	ld.global.f32 	%f139, [%rd59+64];
	ld.shared.f32 	%f140, [%r9+2724];
	fma.rn.f32 	%f141, %f139, %f140, %f138;
	ld.global.f32 	%f142, [%rd59+68];
	ld.shared.f32 	%f143, [%r9+2728];
	fma.rn.f32 	%f144, %f142, %f143, %f141;
	ld.global.f32 	%f145, [%rd59+72];
	ld.shared.f32 	%f146, [%r9+4896];
	fma.rn.f32 	%f147, %f145, %f146, %f144;
	ld.global.f32 	%f148, [%rd59+76];
	ld.shared.f32 	%f149, [%r9+4900];
	fma.rn.f32 	%f150, %f148, %f149, %f147;
	ld.global.f32 	%f151, [%rd59+80];
	ld.shared.f32 	%f152, [%r9+4904];
	fma.rn.f32 	%f153, %f151, %f152, %f150;
	ld.global.f32 	%f154, [%rd59+84];
	ld.shared.f32 	%f155, [%r9+5032];
	fma.rn.f32 	%f156, %f154, %f155, %f153;
	ld.global.f32 	%f157, [%rd59+88];
	ld.shared.f32 	%f158, [%r9+5036];
	fma.rn.f32 	%f159, %f157, %f158, %f156;
	ld.global.f32 	%f160, [%rd59+92];
	ld.shared.f32 	%f161, [%r9+5040];
	fma.rn.f32 	%f162, %f160, %f161, %f159;
	ld.global.f32 	%f163, [%rd59+96];
	ld.shared.f32 	%f164, [%r9+5168];
	fma.rn.f32 	%f165, %f163, %f164, %f162;
	ld.global.f32 	%f166, [%rd59+100];
	ld.shared.f32 	%f167, [%r9+5172];
	fma.rn.f32 	%f168, %f166, %f167, %f165;
	ld.global.f32 	%f169, [%rd59+104];
	ld.shared.f32 	%f170, [%r9+5176];
	fma.rn.f32 	%f171, %f169, %f170, %f168;
	cvta.to.global.u64 	%rd60, %rd2;
	mul.wide.u32 	%rd61, %r2, 262144;
	mul.wide.u32 	%rd62, %r43, 512;
	cvt.s64.s32 	%rd63, %r36;
	add.s64 	%rd64, %rd62, %rd63;
	add.s64 	%rd65, %rd64, %rd61;
	shl.b64 	%rd66, %rd65, 2;
	add.s64 	%rd67, %rd60, %rd66;
	st.global.f32 	[%rd67], %f171;
	ret;

}
	// .globl	_Z16kernel3D_opt_oldPfS_S_
.visible .entry _Z16kernel3D_opt_oldPfS_S_(
	.param .u64 .ptr .align 1 _Z16kernel3D_opt_oldPfS_S__param_0,
	.param .u64 .ptr .align 1 _Z16kernel3D_opt_oldPfS_S__param_1,
	.param .u64 .ptr .align 1 _Z16kernel3D_opt_oldPfS_S__param_2
)
{
	.reg .pred 	%p<87>;
	.reg .b16 	%rs<6>;
	.reg .b32 	%r<114>;
	.reg .b32 	%f<192>;
	.reg .b64 	%rd<71>;
	// demoted variable
	.shared .align 4 .b8 _ZZ16kernel3D_opt_oldPfS_S_E4tile[44064];
	ld.param.u64 	%rd10, [_Z16kernel3D_opt_oldPfS_S__param_0];
	ld.param.u64 	%rd8, [_Z16kernel3D_opt_oldPfS_S__param_1];
	ld.param.u64 	%rd9, [_Z16kernel3D_opt_oldPfS_S__param_2];
	cvta.to.global.u64 	%rd1, %rd10;
	mov.u32 	%r1, %ntid.y;
	cvt.u16.u32 	%rs1, %r1;
	div.u16 	%rs2, 16, %rs1;
	cvt.u32.u16 	%r2, %rs2;
	mov.u32 	%r3, %ntid.z;
	cvt.u16.u32 	%rs3, %r3;
	and.b16  	%rs4, %rs3, 255;
	div.u16 	%rs5, 16, %rs4;
	cvt.u32.u16 	%r4, %rs5;
	mov.u32 	%r52, %ctaid.x;
	mov.u32 	%r53, %ntid.x;
	mov.u32 	%r5, %tid.x;
	mad.lo.s32 	%r6, %r52, %r53, %r5;
	mov.u32 	%r54, %ctaid.y;
	mov.u32 	%r7, %tid.y;
	mad.lo.s32 	%r8, %r54, %r1, %r7;
	mov.u32 	%r55, %ctaid.z;
	mov.u32 	%r9, %tid.z;
	mad.lo.s32 	%r10, %r55, %r3, %r9;
	setp.gt.u32 	%p10, %r3, 16;
	@%p10 bra 	$L__BB6_60;
	mul.lo.s32 	%r11, %r10, %r4;
	mul.lo.s32 	%r12, %r8, %r2;
	add.s32 	%r13, %r6, -1;
	add.s32 	%r14, %r6, 1;
	mov.b32 	%r109, 0;
$L__BB6_2:
	setp.gt.u32 	%p11, %r1, 16;
	@%p11 bra 	$L__BB6_59;
	add.s32 	%r20, %r11, %r109;
	add.s32 	%r16, %r20, -1;
	mad.lo.s32 	%r58, %r9, %r4, %r109;
	shl.b32 	%r17, %r16, 18;
	mad.lo.s32 	%r18, %r58, 612, %r5;
	or.b32  	%r59, %r6, %r16;
	and.b32  	%r19, %r59, -512;
	or.b32  	%r60, %r6, %r20;
	and.b32  	%r21, %r60, -512;
	add.s32 	%r22, %r20, 1;
	or.b32  	%r61, %r6, %r22;
	and.b32  	%r23, %r61, -512;
	mov.b32 	%r110, 0;
$L__BB6_4:
	setp.gt.u32 	%p12, %r13, 511;
	add.s32 	%r62, %r12, %r110;
	add.s32 	%r25, %r62, -1;
	shl.b32 	%r63, %r25, 9;
	add.s32 	%r26, %r63, %r17;
	max.u32 	%r64, %r16, %r25;
	setp.gt.u32 	%p1, %r64, 511;
	or.pred  	%p13, %p1, %p12;
	mov.f32 	%f164, 0f00000000;
	@%p13 bra 	$L__BB6_6;
	add.s32 	%r65, %r26, %r13;
	mul.wide.u32 	%rd11, %r65, 4;
	add.s64 	%rd12, %rd1, %rd11;
	ld.global.f32 	%f164, [%rd12];
$L__BB6_6:
	setp.gt.u32 	%p14, %r25, 511;
	setp.ne.s32 	%p15, %r19, 0;
	mad.lo.s32 	%r66, %r7, %r2, %r110;
	mad.lo.s32 	%r67, %r66, 34, %r18;
	shl.b32 	%r68, %r67, 2;
	mov.u32 	%r69, _ZZ16kernel3D_opt_oldPfS_S_E4tile;
	add.s32 	%r27, %r69, %r68;
	st.shared.f32 	[%r27], %f164;
	or.pred  	%p16, %p15, %p14;
	mov.f32 	%f165, 0f00000000;
	@%p16 bra 	$L__BB6_8;
	add.s32 	%r70, %r26, %r6;
	mul.wide.u32 	%rd13, %r70, 4;
	add.s64 	%rd14, %rd1, %rd13;
	ld.global.f32 	%f165, [%rd14];
$L__BB6_8:
	setp.gt.u32 	%p17, %r14, 511;
	st.shared.f32 	[%r27+4], %f165;
	or.pred  	%p18, %p1, %p17;
	mov.f32 	%f166, 0f00000000;
	@%p18 bra 	$L__BB6_10;
	add.s32 	%r71, %r26, %r14;
	mul.wide.u32 	%rd15, %r71, 4;
	add.s64 	%rd16, %rd1, %rd15;
	ld.global.f32 	%f166, [%rd16];
$L__BB6_10:
	st.shared.f32 	[%r27+8], %f166;
	add.s32 	%r29, %r26, 512;
	max.u32 	%r72, %r16, %r62;
	setp.gt.u32 	%p2, %r72, 511;
	or.pred  	%p20, %p2, %p12;
	mov.f32 	%f167, 0f00000000;
	@%p20 bra 	$L__BB6_12;
	add.s32 	%r73, %r29, %r13;
	mul.wide.u32 	%rd17, %r73, 4;
	add.s64 	%rd18, %rd1, %rd17;
	ld.global.f32 	%f167, [%rd18];
$L__BB6_12:
	setp.gt.u32 	%p21, %r62, 511;
	st.shared.f32 	[%r27+136], %f167;
	or.pred  	%p23, %p15, %p21;
	mov.f32 	%f168, 0f00000000;
	@%p23 bra 	$L__BB6_14;
	add.s32 	%r74, %r29, %r6;
	mul.wide.u32 	%rd19, %r74, 4;
	add.s64 	%rd20, %rd1, %rd19;
	ld.global.f32 	%f168, [%rd20];
$L__BB6_14:
	st.shared.f32 	[%r27+140], %f168;
	or.pred  	%p25, %p2, %p17;
	mov.f32 	%f169, 0f00000000;
	@%p25 bra 	$L__BB6_16;
	add.s32 	%r75, %r29, %r14;
	mul.wide.u32 	%rd21, %r75, 4;
	add.s64 	%rd22, %rd1, %rd21;
	ld.global.f32 	%f169, [%rd22];
$L__BB6_16:
	setp.gt.u32 	%p26, %r16, 511;
	st.shared.f32 	[%r27+144], %f169;
	add.s32 	%r30, %r25, -510;
	setp.lt.u32 	%p28, %r30, -512;
	add.s32 	%r31, %r26, 1024;
	or.pred  	%p3, %p26, %p28;
	or.pred  	%p29, %p3, %p12;
	mov.f32 	%f170, 0f00000000;
	@%p29 bra 	$L__BB6_18;
	add.s32 	%r76, %r31, %r13;
	mul.wide.u32 	%rd23, %r76, 4;
	add.s64 	%rd24, %rd1, %rd23;
	ld.global.f32 	%f170, [%rd24];
$L__BB6_18:
	setp.ne.s32 	%p31, %r19, 0;
	st.shared.f32 	[%r27+272], %f170;
	or.pred  	%p32, %p31, %p28;
	mov.f32 	%f171, 0f00000000;
	@%p32 bra 	$L__BB6_20;
	add.s32 	%r77, %r31, %r6;
	mul.wide.u32 	%rd25, %r77, 4;
	add.s64 	%rd26, %rd1, %rd25;
	ld.global.f32 	%f171, [%rd26];
$L__BB6_20:
	setp.gt.u32 	%p33, %r14, 511;
	st.shared.f32 	[%r27+276], %f171;
	or.pred  	%p34, %p3, %p33;
	mov.f32 	%f172, 0f00000000;
	@%p34 bra 	$L__BB6_22;
	add.s32 	%r78, %r31, %r14;
	mul.wide.u32 	%rd27, %r78, 4;
	add.s64 	%rd28, %rd1, %rd27;
	ld.global.f32 	%f172, [%rd28];
$L__BB6_22:
	setp.gt.u32 	%p35, %r13, 511;
	st.shared.f32 	[%r27+280], %f172;
	add.s32 	%r32, %r26, 262144;
	max.u32 	%r79, %r20, %r25;
	setp.gt.u32 	%p4, %r79, 511;
	or.pred  	%p36, %p4, %p35;
	mov.f32 	%f173, 0f00000000;
	@%p36 bra 	$L__BB6_24;
	add.s32 	%r80, %r32, %r13;
	mul.wide.u32 	%rd29, %r80, 4;
	add.s64 	%rd30, %rd1, %rd29;
	ld.global.f32 	%f173, [%rd30];
$L__BB6_24:
	setp.gt.u32 	%p37, %r25, 511;
	setp.ne.s32 	%p38, %r21, 0;
	st.shared.f32 	[%r27+2448], %f173;
	or.pred  	%p39, %p38, %p37;
	mov.f32 	%f174, 0f00000000;
	@%p39 bra 	$L__BB6_26;
	add.s32 	%r81, %r32, %r6;
	mul.wide.u32 	%rd31, %r81, 4;
	add.s64 	%rd32, %rd1, %rd31;
	ld.global.f32 	%f174, [%rd32];
$L__BB6_26:
	st.shared.f32 	[%r27+2452], %f174;
	or.pred  	%p41, %p4, %p33;
	mov.f32 	%f175, 0f00000000;
	@%p41 bra 	$L__BB6_28;
	add.s32 	%r82, %r32, %r14;
	mul.wide.u32 	%rd33, %r82, 4;
	add.s64 	%rd34, %rd1, %rd33;
	ld.global.f32 	%f175, [%rd34];
$L__BB6_28:
	st.shared.f32 	[%r27+2456], %f175;
	add.s32 	%r33, %r26, 262656;
	max.u32 	%r83, %r20, %r62;
	setp.gt.u32 	%p5, %r83, 511;
	or.pred  	%p43, %p5, %p35;
	mov.f32 	%f176, 0f00000000;
	@%p43 bra 	$L__BB6_30;
	add.s32 	%r84, %r33, %r13;
	mul.wide.u32 	%rd35, %r84, 4;
	add.s64 	%rd36, %rd1, %rd35;
	ld.global.f32 	%f176, [%rd36];
$L__BB6_30:
	st.shared.f32 	[%r27+2584], %f176;
	or.pred  	%p46, %p38, %p21;
	mov.f32 	%f177, 0f00000000;
	@%p46 bra 	$L__BB6_32;
	add.s32 	%r85, %r33, %r6;
	mul.wide.u32 	%rd37, %r85, 4;
	add.s64 	%rd38, %rd1, %rd37;
	ld.global.f32 	%f177, [%rd38];
$L__BB6_32:
	setp.gt.u32 	%p47, %r14, 511;
	st.shared.f32 	[%r27+2588], %f177;
	or.pred  	%p48, %p5, %p47;
	mov.f32 	%f178, 0f00000000;
	@%p48 bra 	$L__BB6_34;
	add.s32 	%r86, %r33, %r14;
	mul.wide.u32 	%rd39, %r86, 4;
	add.s64 	%rd40, %rd1, %rd39;
	ld.global.f32 	%f178, [%rd40];
$L__BB6_34:
	setp.lt.u32 	%p49, %r30, -512;
	setp.gt.u32 	%p50, %r20, 511;
	setp.gt.u32 	%p51, %r13, 511;
	st.shared.f32 	[%r27+2592], %f178;
	add.s32 	%r34, %r26, 263168;
	or.pred  	%p6, %p50, %p49;
	or.pred  	%p52, %p6, %p51;
	mov.f32 	%f179, 0f00000000;
	@%p52 bra 	$L__BB6_36;
	add.s32 	%r87, %r34, %r13;
	mul.wide.u32 	%rd41, %r87, 4;
	add.s64 	%rd42, %rd1, %rd41;
	ld.global.f32 	%f179, [%rd42];
$L__BB6_36:
	setp.ne.s32 	%p54, %r21, 0;
	st.shared.f32 	[%r27+2720], %f179;
	or.pred  	%p55, %p54, %p49;
	mov.f32 	%f180, 0f00000000;
	@%p55 bra 	$L__BB6_38;
	add.s32 	%r88, %r34, %r6;
	mul.wide.u32 	%rd43, %r88, 4;
	add.s64 	%rd44, %rd1, %rd43;
	ld.global.f32 	%f180, [%rd44];
$L__BB6_38:
	st.shared.f32 	[%r27+2724], %f180;
	or.pred  	%p57, %p6, %p47;
	mov.f32 	%f181, 0f00000000;
	@%p57 bra 	$L__BB6_40;
	add.s32 	%r89, %r34, %r14;
	mul.wide.u32 	%rd45, %r89, 4;
	add.s64 	%rd46, %rd1, %rd45;
	ld.global.f32 	%f181, [%rd46];
$L__BB6_40:
	st.shared.f32 	[%r27+2728], %f181;
	add.s32 	%r35, %r26, 524288;
	max.u32 	%r90, %r22, %r25;
	setp.gt.u32 	%p7, %r90, 511;
	or.pred  	%p59, %p7, %p51;
	mov.f32 	%f182, 0f00000000;
	@%p59 bra 	$L__BB6_42;
	add.s32 	%r91, %r35, %r13;
	mul.wide.u32 	%rd47, %r91, 4;
	add.s64 	%rd48, %rd1, %rd47;
	ld.global.f32 	%f182, [%rd48];
$L__BB6_42:
	setp.gt.u32 	%p60, %r25, 511;
	setp.ne.s32 	%p61, %r23, 0;
	st.shared.f32 	[%r27+4896], %f182;
	or.pred  	%p62, %p61, %p60;
	mov.f32 	%f183, 0f00000000;
	@%p62 bra 	$L__BB6_44;
	add.s32 	%r92, %r35, %r6;
	mul.wide.u32 	%rd49, %r92, 4;
	add.s64 	%rd50, %rd1, %rd49;
	ld.global.f32 	%f183, [%rd50];
$L__BB6_44:
	setp.gt.u32 	%p63, %r14, 511;
	st.shared.f32 	[%r27+4900], %f183;
	or.pred  	%p64, %p7, %p63;
	mov.f32 	%f184, 0f00000000;
	@%p64 bra 	$L__BB6_46;
	add.s32 	%r93, %r35, %r14;
	mul.wide.u32 	%rd51, %r93, 4;
	add.s64 	%rd52, %rd1, %rd51;
	ld.global.f32 	%f184, [%rd52];
$L__BB6_46:
	setp.gt.u32 	%p65, %r13, 511;
	st.shared.f32 	[%r27+4904], %f184;
	add.s32 	%r36, %r26, 524800;
	max.u32 	%r94, %r22, %r62;
	setp.gt.u32 	%p8, %r94, 511;
	or.pred  	%p66, %p8, %p65;
	mov.f32 	%f185, 0f00000000;
	@%p66 bra 	$L__BB6_48;
	add.s32 	%r95, %r36, %r13;
	mul.wide.u32 	%rd53, %r95, 4;
	add.s64 	%rd54, %rd1, %rd53;
	ld.global.f32 	%f185, [%rd54];
$L__BB6_48:
	setp.gt.u32 	%p67, %r62, 511;
	st.shared.f32 	[%r27+5032], %f185;
	or.pred  	%p69, %p61, %p67;
	mov.f32 	%f186, 0f00000000;
	@%p69 bra 	$L__BB6_50;
	add.s32 	%r96, %r36, %r6;
	mul.wide.u32 	%rd55, %r96, 4;
	add.s64 	%rd56, %rd1, %rd55;
	ld.global.f32 	%f186, [%rd56];
$L__BB6_50:
	st.shared.f32 	[%r27+5036], %f186;
	or.pred  	%p71, %p8, %p63;
	mov.f32 	%f187, 0f00000000;
	@%p71 bra 	$L__BB6_52;
	add.s32 	%r97, %r36, %r14;
	mul.wide.u32 	%rd57, %r97, 4;
	add.s64 	%rd58, %rd1, %rd57;
	ld.global.f32 	%f187, [%rd58];
$L__BB6_52:
	setp.lt.u32 	%p72, %r30, -512;
	setp.gt.u32 	%p73, %r22, 511;
	st.shared.f32 	[%r27+5040], %f187;
	add.s32 	%r37, %r26, 525312;
	or.pred  	%p9, %p73, %p72;
	or.pred  	%p75, %p9, %p65;
	mov.f32 	%f188, 0f00000000;
	@%p75 bra 	$L__BB6_54;
	add.s32 	%r98, %r37, %r13;
	mul.wide.u32 	%rd59, %r98, 4;
	add.s64 	%rd60, %rd1, %rd59;
	ld.global.f32 	%f188, [%rd60];
$L__BB6_54:
	setp.ne.s32 	%p77, %r23, 0;
	st.shared.f32 	[%r27+5168], %f188;
	or.pred  	%p78, %p77, %p72;
	mov.f32 	%f189, 0f00000000;
	@%p78 bra 	$L__BB6_56;
	add.s32 	%r99, %r37, %r6;
	mul.wide.u32 	%rd61, %r99, 4;
	add.s64 	%rd62, %rd1, %rd61;
	ld.global.f32 	%f189, [%rd62];
$L__BB6_56:
	setp.gt.u32 	%p79, %r14, 511;
	st.shared.f32 	[%r27+5172], %f189;
	or.pred  	%p80, %p9, %p79;
	mov.f32 	%f190, 0f00000000;
	@%p80 bra 	$L__BB6_58;
	add.s32 	%r100, %r37, %r14;
	mul.wide.u32 	%rd63, %r100, 4;
	add.s64 	%rd64, %rd1, %rd63;
	ld.global.f32 	%f190, [%rd64];
$L__BB6_58:
	st.shared.f32 	[%r27+5176], %f190;
	add.s32 	%r110, %r110, 1;
	setp.ne.s32 	%p81, %r110, %r2;
	@%p81 bra 	$L__BB6_4;
$L__BB6_59:
	add.s32 	%r109, %r109, 1;
	setp.ne.s32 	%p82, %r109, %r4;
	@%p82 bra 	$L__BB6_2;
$L__BB6_60:
	setp.gt.u32 	%p83, %r3, 16;
	bar.sync 	0;
	@%p83 bra 	$L__BB6_66;
	cvta.to.global.u64 	%rd2, %rd9;
	mul.lo.s32 	%r40, %r10, %r4;
	mul.lo.s32 	%r41, %r8, %r2;
	mul.lo.s32 	%r42, %r9, %r4;
	cvt.s64.s32 	%rd3, %r6;
	neg.s32 	%r43, %r2;
	mul.lo.s32 	%r102, %r7, %r2;
	mad.lo.s32 	%r44, %r102, 34, %r5;
	cvta.to.global.u64 	%rd4, %rd8;
	mov.b32 	%r111, 0;
	mul.wide.u32 	%rd66, %r41, 512;
	add.s64 	%rd67, %rd66, %rd3;
$L__BB6_62:
	setp.gt.u32 	%p84, %r1, 16;
	@%p84 bra 	$L__BB6_65;
	add.s32 	%r103, %r111, %r40;
	mul.wide.u32 	%rd65, %r103, 262144;
	add.s32 	%r104, %r111, %r42;
	add.s64 	%rd68, %rd67, %rd65;
	shl.b64 	%rd69, %rd68, 2;
	add.s64 	%rd70, %rd4, %rd69;
	mad.lo.s32 	%r105, %r104, 612, %r44;
	shl.b32 	%r106, %r105, 2;
	mov.u32 	%r107, _ZZ16kernel3D_opt_oldPfS_S_E4tile;
	add.s32 	%r108, %r107, %r106;
	add.s32 	%r112, %r108, 2588;
	ld.shared.f32 	%f191, [%r108+2588];
	mov.u32 	%r113, %r43;
$L__BB6_64:
	ld.global.f32 	%f85, [%rd2];
	ld.shared.f32 	%f86, [%r112+-2588];
	fma.rn.f32 	%f87, %f85, %f86, 0f00000000;
	ld.global.f32 	%f88, [%rd2+4];
	ld.shared.f32 	%f89, [%r112+-2584];
	fma.rn.f32 	%f90, %f88, %f89, %f87;
	ld.global.f32 	%f91, [%rd2+8];
	ld.shared.f32 	%f92, [%r112+-2580];
	fma.rn.f32 	%f93, %f91, %f92, %f90;
	ld.global.f32 	%f94, [%rd2+12];
	ld.shared.f32 	%f95, [%r112+-2452];
	fma.rn.f32 	%f96, %f94, %f95, %f93;
	ld.global.f32 	%f97, [%rd2+16];
	ld.shared.f32 	%f98, [%r112+-2448];
	fma.rn.f32 	%f99, %f97, %f98, %f96;
	ld.global.f32 	%f100, [%rd2+20];
	ld.shared.f32 	%f101, [%r112+-2444];
	fma.rn.f32 	%f102, %f100, %f101, %f99;
	ld.global.f32 	%f103, [%rd2+24];
	ld.shared.f32 	%f104, [%r112+-2316];
	fma.rn.f32 	%f105, %f103, %f104, %f102;
	ld.global.f32 	%f106, [%rd2+28];
	ld.shared.f32 	%f107, [%r112+-2312];
	fma.rn.f32 	%f108, %f106, %f107, %f105;
	ld.global.f32 	%f109, [%rd2+32];
	ld.shared.f32 	%f110, [%r112+-2308];
	fma.rn.f32 	%f111, %f109, %f110, %f108;
	ld.global.f32 	%f112, [%rd2+36];
	ld.shared.f32 	%f113, [%r112+-140];
	fma.rn.f32 	%f114, %f112, %f113, %f111;
	ld.global.f32 	%f115, [%rd2+40];
	ld.shared.f32 	%f116, [%r112+-136];
	fma.rn.f32 	%f117, %f115, %f116, %f114;
	ld.global.f32 	%f118, [%rd2+44];
	ld.shared.f32 	%f119, [%r112+-132];
	fma.rn.f32 	%f120, %f118, %f119, %f117;
	ld.global.f32 	%f121, [%rd2+48];
	ld.shared.f32 	%f122, [%r112+-4];
	fma.rn.f32 	%f123, %f121, %f122, %f120;
	ld.global.f32 	%f124, [%rd2+52];
	fma.rn.f32 	%f125, %f124, %f191, %f123;
	ld.global.f32 	%f126, [%rd2+56];
	ld.shared.f32 	%f127, [%r112+4];
	fma.rn.f32 	%f128, %f126, %f127, %f125;
	ld.global.f32 	%f129, [%rd2+60];
	ld.shared.f32 	%f130, [%r112+132];
	fma.rn.f32 	%f131, %f129, %f130, %f128;
	ld.global.f32 	%f132, [%rd2+64];
	add.s32 	%r49, %r112, 136;
	ld.shared.f32 	%f191, [%r112+136];
	fma.rn.f32 	%f133, %f132, %f191, %f131;
	ld.global.f32 	%f134, [%rd2+68];
	ld.shared.f32 	%f135, [%r112+140];
	fma.rn.f32 	%f136, %f134, %f135, %f133;
	ld.global.f32 	%f137, [%rd2+72];
	ld.shared.f32 	%f138, [%r112+2308];
	fma.rn.f32 	%f139, %f137, %f138, %f136;
	ld.global.f32 	%f140, [%rd2+76];
	ld.shared.f32 	%f141, [%r112+2312];
	fma.rn.f32 	%f142, %f140, %f141, %f139;
	ld.global.f32 	%f143, [%rd2+80];
	ld.shared.f32 	%f144, [%r112+2316];
	fma.rn.f32 	%f145, %f143, %f144, %f142;
	ld.global.f32 	%f146, [%rd2+84];
	ld.shared.f32 	%f147, [%r112+2444];
	fma.rn.f32 	%f148, %f146, %f147, %f145;
	ld.global.f32 	%f149, [%rd2+88];
	ld.shared.f32 	%f150, [%r112+2448];
	fma.rn.f32 	%f151, %f149, %f150, %f148;
	ld.global.f32 	%f152, [%rd2+92];
	ld.shared.f32 	%f153, [%r112+2452];
	fma.rn.f32 	%f154, %f152, %f153, %f151;
	ld.global.f32 	%f155, [%rd2+96];
	ld.shared.f32 	%f156, [%r112+2580];
	fma.rn.f32 	%f157, %f155, %f156, %f154;
	ld.global.f32 	%f158, [%rd2+100];
	ld.shared.f32 	%f159, [%r112+2584];
	fma.rn.f32 	%f160, %f158, %f159, %f157;
	ld.global.f32 	%f161, [%rd2+104];
	ld.shared.f32 	%f162, [%r112+2588];
	fma.rn.f32 	%f163, %f161, %f162, %f160;
	st.global.f32 	[%rd70], %f163;
	add.s32 	%r113, %r113, 1;
	setp.ne.s32 	%p85, %r113, 0;
	add.s64 	%rd70, %rd70, 2048;
	mov.u32 	%r112, %r49;
	@%p85 bra 	$L__BB6_64;
$L__BB6_65:
	add.s32 	%r111, %r111, 1;
	setp.ne.s32 	%p86, %r111, %r4;
	@%p86 bra 	$L__BB6_62;
$L__BB6_66:
	ret;

}


// ===== COMPILED SASS (sm_100) =====

	.target	sm_100

	.elftype	@"ET_EXEC"


//--------------------- .note.nv.tkinfo           --------------------------
	.section	.note.nv.tkinfo,"",@"SHT_NOTE"
	.sectionflags	@"SHF_NOTE_NV_TKINFO"
	.tkinfo
        /*0018*/ 	.word	0x00000002
        /*0030*/ 	.string	""
        /*0030*/ 	.string	"ptxas"
        /*0030*/ 	.string	"Cuda compilation tools, release 13.0, V13.0.88"
        /*0030*/ 	.string	"Build cuda_13.0.r13.0/compiler.36424714_0"
        /*0030*/ 	.string	"-arch sm_100 -m 64 "



//--------------------- .note.nv.cuinfo           --------------------------
	.section	.note.nv.cuinfo,"",@"SHT_NOTE"
	.sectionflags	@"SHF_NOTE_NV_CUINFO"
        /*0018*/ 	.short	0x0002
        /*001a*/ 	.short	0x0064
        /*001c*/ 	.short	0x0082
	.zero		2


//--------------------- .nv.info                  --------------------------
	.section	.nv.info,"",@"SHT_CUDA_INFO"
	.align	4


	//----- nvinfo : EIATTR_REGCOUNT
	.align		4
        /*0000*/ 	.byte	0x04, 0x2f
        /*0002*/ 	.short	(.L_4 - .L_3)
	.align		4
.L_3:
        /*0004*/ 	.word	index@(_Z16print_mat_host3DPKf)
        /*0008*/ 	.word	0x00000018


	//----- nvinfo : EIATTR_FRAME_SIZE
	.align		4
.L_4:
        /*000c*/ 	.byte	0x04, 0x11
        /*000e*/ 	.short	(.L_6 - .L_5)
	.align		4
.L_5:
        /*0010*/ 	.word	index@(_Z16print_mat_host3DPKf)
        /*0014*/ 	.word	0x00000008


	//----- nvinfo : EIATTR_REGCOUNT
	.align		4
.L_6:
        /*0018*/ 	.byte	0x04, 0x2f
        /*001a*/ 	.short	(.L_8 - .L_7)
	.align		4
.L_7:
        /*001c*/ 	.word	index@(_Z16print_mat_host2DPKf)
        /*0020*/ 	.word	0x00000018


	//----- nvinfo : EIATTR_FRAME_SIZE
	.align		4
.L_8:
        /*0024*/ 	.byte	0x04, 0x11
        /*0026*/ 	.short	(.L_10 - .L_9)
	.align		4
.L_9:
        /*0028*/ 	.word	index@(_Z16print_mat_host2DPKf)
        /*002c*/ 	.word	0x00000008


	//----- nvinfo : EIATTR_REGCOUNT
	.align		4
.L_10:
        /*0030*/ 	.byte	0x04, 0x2f
        /*0032*/ 	.short	(.L_12 - .L_11)
	.align		4
.L_11:
        /*0034*/ 	.word	index@(_Z8kernel2DPfS_S_)
        /*0038*/ 	.word	0x00000020


	//----- nvinfo : EIATTR_FRAME_SIZE
	.align		4
.L_12:
        /*003c*/ 	.byte	0x04, 0x11
        /*003e*/ 	.short	(.L_14 - .L_13)
	.align		4
.L_13:
        /*0040*/ 	.word	index@(_Z8kernel2DPfS_S_)
        /*0044*/ 	.word	0x00000000


	//----- nvinfo : EIATTR_REGCOUNT
	.align		4
.L_14:
        /*0048*/ 	.byte	0x04, 0x2f
        /*004a*/ 	.short	(.L_16 - .L_15)
	.align		4
.L_15:
        /*004c*/ 	.word	index@(_Z12kernel2D_optPfS_S_)
        /*0050*/ 	.word	0x00000020


	//----- nvinfo : EIATTR_FRAME_SIZE
	.align		4
.L_16:
        /*0054*/ 	.byte	0x04, 0x11
        /*0056*/ 	.short	(.L_18 - .L_17)
	.align		4
.L_17:
        /*0058*/ 	.word	index@($__internal_2_$__cuda_sm20_div_u16)
        /*005c*/ 	.word	0x00000000


	//----- nvinfo : EIATTR_FRAME_SIZE
	.align		4
.L_18:
        /*0060*/ 	.byte	0x04, 0x11
        /*0062*/ 	.short	(.L_20 - .L_19)
	.align		4
.L_19:
        /*0064*/ 	.word	index@(_Z12kernel2D_optPfS_S_)
        /*0068*/ 	.word	0x00000000


	//----- nvinfo : EIATTR_REGCOUNT
	.align		4
.L_20:
        /*006c*/ 	.byte	0x04, 0x2f
        /*006e*/ 	.short	(.L_22 - .L_21)
	.align		4
.L_21:
        /*0070*/ 	.word	index@(_Z8kernel3DPfS_S_)
        /*0074*/ 	.word	0x00000020


	//----- nvinfo : EIATTR_FRAME_SIZE
	.align		4
.L_22:
        /*0078*/ 	.byte	0x04, 0x11
        /*007a*/ 	.short	(.L_24 - .L_23)
	.align		4
.L_23:
        /*007c*/ 	.word	index@(_Z8kernel3DPfS_S_)
        /*0080*/ 	.word	0x00000000


	//----- nvinfo : EIATTR_REGCOUNT
	.align		4
.L_24:
        /*0084*/ 	.byte	0x04, 0x2f
        /*0086*/ 	.short	(.L_26 - .L_25)
	.align		4
.L_25:
        /*0088*/ 	.word	index@(_Z12kernel3D_optPfS_S_)
        /*008c*/ 	.word	0x00000020


	//----- nvinfo : EIATTR_FRAME_SIZE
	.align		4
.L_26:
        /*0090*/ 	.byte	0x04, 0x11
        /*0092*/ 	.short	(.L_28 - .L_27)
	.align		4
.L_27:
        /*0094*/ 	.word	index@($__internal_1_$__cuda_sm20_div_u16)
        /*0098*/ 	.word	0x00000000


	//----- nvinfo : EIATTR_FRAME_SIZE
	.align		4
.L_28:
        /*009c*/ 	.byte	0x04, 0x11
        /*009e*/ 	.short	(.L_30 - .L_29)
	.align		4
.L_29:
        /*00a0*/ 	.word	index@(_Z12kernel3D_optPfS_S_)
        /*00a4*/ 	.word	0x00000000


	//----- nvinfo : EIATTR_REGCOUNT
	.align		4
.L_30:
        /*00a8*/ 	.byte	0x04, 0x2f
        /*00aa*/ 	.short	(.L_32 - .L_31)
	.align		4
.L_31:
        /*00ac*/ 	.word	index@(_Z16kernel3D_opt_oldPfS_S_)
        /*00b0*/ 	.word	0x00000020


	//----- nvinfo : EIATTR_FRAME_SIZE
	.align		4
.L_32:
        /*00b4*/ 	.byte	0x04, 0x11
        /*00b6*/ 	.short	(.L_34 - .L_33)
	.align		4
.L_33:
        /*00b8*/ 	.word	index@($__internal_0_$__cuda_sm20_div_u16)
        /*00bc*/ 	.word	0x00000000


	//----- nvinfo : EIATTR_FRAME_SIZE
	.align		4
.L_34:
        /*00c0*/ 	.byte	0x04, 0x11
        /*00c2*/ 	.short	(.L_36 - .L_35)
	.align		4
.L_35:
        /*00c4*/ 	.word	index@(_Z16kernel3D_opt_oldPfS_S_)
        /*00c8*/ 	.word	0x00000000


	//----- nvinfo : EIATTR_MIN_STACK_SIZE
	.align		4
.L_36:
        /*00cc*/ 	.byte	0x04, 0x12
        /*00ce*/ 	.short	(.L_38 - .L_37)
	.align		4
.L_37:
        /*00d0*/ 	.word	index@(_Z16kernel3D_opt_oldPfS_S_)
        /*00d4*/ 	.word	0x00000000


	//----- nvinfo : EIATTR_MIN_STACK_SIZE
	.align		4
.L_38:
        /*00d8*/ 	.byte	0x04, 0x12
        /*00da*/ 	.short	(.L_40 - .L_39)
	.align		4
.L_39:
        /*00dc*/ 	.word	index@(_Z12kernel3D_optPfS_S_)
        /*00e0*/ 	.word	0x00000000


	//----- nvinfo : EIATTR_MIN_STACK_SIZE
	.align		4
.L_40:
        /*00e4*/ 	.byte	0x04, 0x12
        /*00e6*/ 	.short	(.L_42 - .L_41)
	.align		4
.L_41:
        /*00e8*/ 	.word	index@(_Z8kernel3DPfS_S_)
        /*00ec*/ 	.word	0x00000000


	//----- nvinfo : EIATTR_MIN_STACK_SIZE
	.align		4
.L_42:
        /*00f0*/ 	.byte	0x04, 0x12
        /*00f2*/ 	.short	(.L_44 - .L_43)
	.align		4
.L_43:
        /*00f4*/ 	.word	index@(_Z12kernel2D_optPfS_S_)
        /*00f8*/ 	.word	0x00000000


	//----- nvinfo : EIATTR_MIN_STACK_SIZE
	.align		4
.L_44:
        /*00fc*/ 	.byte	0x04, 0x12
        /*00fe*/ 	.short	(.L_46 - .L_45)
	.align		4
.L_45:
        /*0100*/ 	.word	index@(_Z8kernel2DPfS_S_)
        /*0104*/ 	.word	0x00000000


	//----- nvinfo : EIATTR_MIN_STACK_SIZE
	.align		4
.L_46:
        /*0108*/ 	.byte	0x04, 0x12
        /*010a*/ 	.short	(.L_48 - .L_47)
	.align		4
.L_47:
        /*010c*/ 	.word	index@(_Z16print_mat_host2DPKf)
        /*0110*/ 	.word	0x00000008


	//----- nvinfo : EIATTR_MIN_STACK_SIZE
	.align		4
.L_48:
        /*0114*/ 	.byte	0x04, 0x12
        /*0116*/ 	.short	(.L_50 - .L_49)
	.align		4
.L_49:
        /*0118*/ 	.word	index@(_Z16print_mat_host3DPKf)
        /*011c*/ 	.word	0x00000008
.L_50:


//--------------------- .nv.compat                --------------------------
	.section	.nv.compat,"",@"SHT_CUDA_COMPAT_INFO"
	.align	4
        /*0000*/ 	.byte	0x02, 0x09, 0x00, 0x00, 0x02, 0x02, 0x01, 0x00, 0x02, 0x05, 0x05, 0x00, 0x03, 0x07, 0x01, 0x01
        /*0010*/ 	.byte	0x02, 0x03, 0x00, 0x00, 0x02, 0x06, 0x01, 0x00, 0x04, 0x0b, 0x08, 0x00, 0x01, 0x00, 0x00, 0x00
        /*0020*/ 	.byte	0x00, 0x00, 0x00, 0x00


//--------------------- .nv.info._Z16kernel3D_opt_oldPfS_S_ --------------------------
	.section	.nv.info._Z16kernel3D_opt_oldPfS_S_,"",@"SHT_CUDA_INFO"
	.sectionflags	@""
	.align	4


	//----- nvinfo : EIATTR_CUDA_API_VERSION
	.align		4
        /*0000*/ 	.byte	0x04, 0x37
        /*0002*/ 	.short	(.L_52 - .L_51)
.L_51:
        /*0004*/ 	.word	0x00000082


	//----- nvinfo : EIATTR_KPARAM_INFO
	.align		4
.L_52:
        /*0008*/ 	.byte	0x04, 0x17
        /*000a*/ 	.short	(.L_54 - .L_53)
.L_53:
        /*000c*/ 	.word	0x00000000
        /*0010*/ 	.short	0x0002
        /*0012*/ 	.short	0x0010
        /*0014*/ 	.byte	0x00, 0xf5, 0x21, 0x00


	//----- nvinfo : EIATTR_KPARAM_INFO
	.align		4
.L_54:
        /*0018*/ 	.byte	0x04, 0x17
        /*001a*/ 	.short	(.L_56 - .L_55)
.L_55:
        /*001c*/ 	.word	0x00000000
        /*0020*/ 	.short	0x0001
        /*0022*/ 	.short	0x0008
        /*0024*/ 	.byte	0x00, 0xf5, 0x21, 0x00


	//----- nvinfo : EIATTR_KPARAM_INFO
	.align		4
.L_56:
        /*0028*/ 	.byte	0x04, 0x17
        /*002a*/ 	.short	(.L_58 - .L_57)
.L_57:
        /*002c*/ 	.word	0x00000000
        /*0030*/ 	.short	0x0000
        /*0032*/ 	.short	0x0000
        /*0034*/ 	.byte	0x00, 0xf5, 0x21, 0x00


	//----- nvinfo : EIATTR_SPARSE_MMA_MASK
	.align		4
.L_58:
        /*0038*/ 	.byte	0x03, 0x50
        /*003a*/ 	.short	0x0000


	//----- nvinfo : EIATTR_MAXREG_COUNT
	.align		4
        /*003c*/ 	.byte	0x03, 0x1b
        /*003e*/ 	.short	0x00ff


	//----- nvinfo : EIATTR_NUM_BARRIERS
	.align		4
        /*0040*/ 	.byte	0x02, 0x4c
        /*0042*/ 	.byte	0x01
	.zero		1


	//----- nvinfo : EIATTR_MERCURY_ISA_VERSION
	.align		4
        /*0044*/ 	.byte	0x03, 0x5f
        /*0046*/ 	.short	0x0101


	//----- nvinfo : EIATTR_VRC_CTA_INIT_COUNT
	.align		4
        /*0048*/ 	.byte	0x02, 0x4a
	.zero		1
	.zero		1


	//----- nvinfo : EIATTR_EXIT_INSTR_OFFSETS
	.align		4
        /*004c*/ 	.byte	0x04, 0x1c
        /*004e*/ 	.short	(.L_60 - .L_59)


	//   ....[0]....
.L_59:
        /*0050*/ 	.word	0x000011a0


	//   ....[1]....
        /*0054*/ 	.word	0x00001930


	//----- nvinfo : EIATTR_CRS_STACK_SIZE
	.align		4
.L_60:
        /*0058*/ 	.byte	0x04, 0x1e
        /*005a*/ 	.short	(.L_62 - .L_61)
.L_61:
        /*005c*/ 	.word	0x00000000


	//----- nvinfo : EIATTR_CBANK_PARAM_SIZE
	.align		4
.L_62:
        /*0060*/ 	.byte	0x03, 0x19
        /*0062*/ 	.short	0x0018


	//----- nvinfo : EIATTR_PARAM_CBANK
	.align		4
        /*0064*/ 	.byte	0x04, 0x0a
        /*0066*/ 	.short	(.L_64 - .L_63)
	.align		4
.L_63:
        /*0068*/ 	.word	index@(.nv.constant0._Z16kernel3D_opt_oldPfS_S_)
        /*006c*/ 	.short	0x0380
        /*006e*/ 	.short	0x0018


	//----- nvinfo : EIATTR_SW_WAR
	.align		4
.L_64:
        /*0070*/ 	.byte	0x04, 0x36
        /*0072*/ 	.short	(.L_66 - .L_65)
.L_65:
        /*0074*/ 	.word	0x00000008
.L_66:


//--------------------- .nv.info._Z12kernel3D_optPfS_S_ --------------------------
	.section	.nv.info._Z12kernel3D_optPfS_S_,"",@"SHT_CUDA_INFO"
	.sectionflags	@""
	.align	4


	//----- nvinfo : EIATTR_CUDA_API_VERSION
	.align		4
        /*0000*/ 	.byte	0x04, 0x37
        /*0002*/ 	.short	(.L_68 - .L_67)
.L_67:
        /*0004*/ 	.word	0x00000082


	//----- nvinfo : EIATTR_KPARAM_INFO
	.align		4
.L_68:
        /*0008*/ 	.byte	0x04, 0x17
        /*000a*/ 	.short	(.L_70 - .L_69)
.L_69:
        /*000c*/ 	.word	0x00000000
        /*0010*/ 	.short	0x0002
        /*0012*/ 	.short	0x0010
        /*0014*/ 	.byte	0x00, 0xf5, 0x21, 0x00


	//----- nvinfo : EIATTR_KPARAM_INFO
	.align		4
.L_70:
        /*0018*/ 	.byte	0x04, 0x17
        /*001a*/ 	.short	(.L_72 - .L_71)
.L_71:
        /*001c*/ 	.word	0x00000000
        /*0020*/ 	.short	0x0001
        /*0022*/ 	.short	0x0008
        /*0024*/ 	.byte	0x00, 0xf5, 0x21, 0x00


	//----- nvinfo : EIATTR_KPARAM_INFO
	.align		4
.L_72:
        /*0028*/ 	.byte	0x04, 0x17
        /*002a*/ 	.short	(.L_74 - .L_73)
.L_73:
        /*002c*/ 	.word	0x00000000
        /*0030*/ 	.short	0x0000
        /*0032*/ 	.short	0x0000
        /*0034*/ 	.byte	0x00, 0xf5, 0x21, 0x00


	//----- nvinfo : EIATTR_SPARSE_MMA_MASK
	.align		4
.L_74:
        /*0038*/ 	.byte	0x03, 0x50
        /*003a*/ 	.short	0x0000


	//----- nvinfo : EIATTR_MAXREG_COUNT
	.align		4
        /*003c*/ 	.byte	0x03, 0x1b
        /*003e*/ 	.short	0x00ff


	//----- nvinfo : EIATTR_NUM_BARRIERS
	.align		4
        /*0040*/ 	.byte	0x02, 0x4c
        /*0042*/ 	.byte	0x01
	.zero		1


	//----- nvinfo : EIATTR_MERCURY_ISA_VERSION
	.align		4
        /*0044*/ 	.byte	0x03, 0x5f
        /*0046*/ 	.short	0x0101


	//----- nvinfo : EIATTR_VRC_CTA_INIT_COUNT
	.align		4
        /*0048*/ 	.byte	0x02, 0x4a
	.zero		1
	.zero		1


	//----- nvinfo : EIATTR_EXIT_INSTR_OFFSETS
	.align		4
        /*004c*/ 	.byte	0x04, 0x1c
        /*004e*/ 	.short	(.L_76 - .L_75)


	//   ....[0]....
.L_75:
        /*0050*/ 	.word	0x00001830


	//----- nvinfo : EIATTR_CRS_STACK_SIZE
	.align		4
.L_76:
        /*0054*/ 	.byte	0x04, 0x1e
        /*0056*/ 	.short	(.L_78 - .L_77)
.L_77:
        /*0058*/ 	.word	0x00000000


	//----- nvinfo : EIATTR_CBANK_PARAM_SIZE
	.align		4
.L_78:
        /*005c*/ 	.byte	0x03, 0x19
        /*005e*/ 	.short	0x0018


	//----- nvinfo : EIATTR_PARAM_CBANK
	.align		4
        /*0060*/ 	.byte	0x04, 0x0a
        /*0062*/ 	.short	(.L_80 - .L_79)
	.align		4
.L_79:
        /*0064*/ 	.word	index@(.nv.constant0._Z12kernel3D_optPfS_S_)
        /*0068*/ 	.short	0x0380
        /*006a*/ 	.short	0x0018


	//----- nvinfo : EIATTR_SW_WAR
	.align		4
.L_80:
        /*006c*/ 	.byte	0x04, 0x36
        /*006e*/ 	.short	(.L_82 - .L_81)
.L_81:
        /*0070*/ 	.word	0x00000008
.L_82:


//--------------------- .nv.info._Z8kernel3DPfS_S_ --------------------------
	.section	.nv.info._Z8kernel3DPfS_S_,"",@"SHT_CUDA_INFO"
	.sectionflags	@""
	.align	4


	//----- nvinfo : EIATTR_CUDA_API_VERSION
	.align		4
        /*0000*/ 	.byte	0x04, 0x37
        /*0002*/ 	.short	(.L_84 - .L_83)
.L_83:
        /*0004*/ 	.word	0x00000082


	//----- nvinfo : EIATTR_KPARAM_INFO
	.align		4
.L_84:
        /*0008*/ 	.byte	0x04, 0x17
        /*000a*/ 	.short	(.L_86 - .L_85)
.L_85:
        /*000c*/ 	.word	0x00000000
        /*0010*/ 	.short	0x0002
        /*0012*/ 	.short	0x0010
        /*0014*/ 	.byte	0x00, 0xf5, 0x21, 0x00


	//----- nvinfo : EIATTR_KPARAM_INFO
	.align		4
.L_86:
        /*0018*/ 	.byte	0x04, 0x17
        /*001a*/ 	.short	(.L_88 - .L_87)
.L_87:
        /*001c*/ 	.word	0x00000000
        /*0020*/ 	.short	0x0001
        /*0022*/ 	.short	0x0008
        /*0024*/ 	.byte	0x00, 0xf5, 0x21, 0x00


	//----- nvinfo : EIATTR_KPARAM_INFO
	.align		4
.L_88:
        /*0028*/ 	.byte	0x04, 0x17
        /*002a*/ 	.short	(.L_90 - .L_89)
.L_89:
        /*002c*/ 	.word	0x00000000
        /*0030*/ 	.short	0x0000
        /*0032*/ 	.short	0x0000
        /*0034*/ 	.byte	0x00, 0xf5, 0x21, 0x00


	//----- nvinfo : EIATTR_SPARSE_MMA_MASK
	.align		4
.L_90:
        /*0038*/ 	.byte	0x03, 0x50
        /*003a*/ 	.short	0x0000


	//----- nvinfo : EIATTR_MAXREG_COUNT
	.align		4
        /*003c*/ 	.byte	0x03, 0x1b
        /*003e*/ 	.short	0x00ff


	//----- nvinfo : EIATTR_MERCURY_ISA_VERSION
	.align		4
        /*0040*/ 	.byte	0x03, 0x5f
        /*0042*/ 	.short	0x0101


	//----- nvinfo : EIATTR_VRC_CTA_INIT_COUNT
	.align		4
        /*0044*/ 	.byte	0x02, 0x4a
	.zero		1
	.zero		1


	//----- nvinfo : EIATTR_EXIT_INSTR_OFFSETS
	.align		4
        /*0048*/ 	.byte	0x04, 0x1c
        /*004a*/ 	.short	(.L_92 - .L_91)


	//   ....[0]....
.L_91:
        /*004c*/ 	.word	0x000013d0


	//----- nvinfo : EIATTR_CRS_STACK_SIZE
	.align		4
.L_92:
        /*0050*/ 	.byte	0x04, 0x1e
        /*0052*/ 	.short	(.L_94 - .L_93)
.L_93:
        /*0054*/ 	.word	0x00000000


	//----- nvinfo : EIATTR_CBANK_PARAM_SIZE
	.align		4
.L_94:
        /*0058*/ 	.byte	0x03, 0x19
        /*005a*/ 	.short	0x0018


	//----- nvinfo : EIATTR_PARAM_CBANK
	.align		4
        /*005c*/ 	.byte	0x04, 0x0a
        /*005e*/ 	.short	(.L_96 - .L_95)
	.align		4
.L_95:
        /*0060*/ 	.word	index@(.nv.constant0._Z8kernel3DPfS_S_)
        /*0064*/ 	.short	0x0380
        /*0066*/ 	.short	0x0018


	//----- nvinfo : EIATTR_SW_WAR
	.align		4
.L_96:
        /*0068*/ 	.byte	0x04, 0x36
        /*006a*/ 	.short	(.L_98 - .L_97)
.L_97:
        /*006c*/ 	.word	0x00000008
.L_98:


//--------------------- .nv.info._Z12kernel2D_optPfS_S_ --------------------------
	.section	.nv.info._Z12kernel2D_optPfS_S_,"",@"SHT_CUDA_INFO"
	.sectionflags	@""
	.align	4


	//----- nvinfo : EIATTR_CUDA_API_VERSION
	.align		4
        /*0000*/ 	.byte	0x04, 0x37
        /*0002*/ 	.short	(.L_100 - .L_99)
.L_99:
        /*0004*/ 	.word	0x00000082


	//----- nvinfo : EIATTR_KPARAM_INFO
	.align		4
.L_100:
        /*0008*/ 	.byte	0x04, 0x17
        /*000a*/ 	.short	(.L_102 - .L_101)
.L_101:
        /*000c*/ 	.word	0x00000000
        /*0010*/ 	.short	0x0002
        /*0012*/ 	.short	0x0010
        /*0014*/ 	.byte	0x00, 0xf5, 0x21, 0x00


	//----- nvinfo : EIATTR_KPARAM_INFO
	.align		4
.L_102:
        /*0018*/ 	.byte	0x04, 0x17
        /*001a*/ 	.short	(.L_104 - .L_103)
.L_103:
        /*001c*/ 	.word	0x00000000
        /*0020*/ 	.short	0x0001
        /*0022*/ 	.short	0x0008
        /*0024*/ 	.byte	0x00, 0xf5, 0x21, 0x00


	//----- nvinfo : EIATTR_KPARAM_INFO
	.align		4
.L_104:
        /*0028*/ 	.byte	0x04, 0x17
        /*002a*/ 	.short	(.L_106 - .L_105)
.L_105:
        /*002c*/ 	.word	0x00000000
        /*0030*/ 	.short	0x0000
        /*0032*/ 	.short	0x0000
        /*0034*/ 	.byte	0x00, 0xf5, 0x21, 0x00


	//----- nvinfo : EIATTR_SPARSE_MMA_MASK
	.align		4
.L_106:
        /*0038*/ 	.byte	0x03, 0x50
        /*003a*/ 	.short	0x0000


	//----- nvinfo : EIATTR_MAXREG_COUNT
	.align		4
        /*003c*/ 	.byte	0x03, 0x1b
        /*003e*/ 	.short	0x00ff


	//----- nvinfo : EIATTR_NUM_BARRIERS
	.align		4
        /*0040*/ 	.byte	0x02, 0x4c
        /*0042*/ 	.byte	0x01
	.zero		1


	//----- nvinfo : EIATTR_MERCURY_ISA_VERSION
	.align		4
        /*0044*/ 	.byte	0x03, 0x5f
        /*0046*/ 	.short	0x0101


	//----- nvinfo : EIATTR_VRC_CTA_INIT_COUNT
	.align		4
        /*0048*/ 	.byte	0x02, 0x4a
	.zero		1
	.zero		1


	//----- nvinfo : EIATTR_EXIT_INSTR_OFFSETS
	.align		4
        /*004c*/ 	.byte	0x04, 0x1c
        /*004e*/ 	.short	(.L_108 - .L_107)


	//   ....[0]....
.L_107:
        /*0050*/ 	.word	0x00000680


	//   ....[1]....
        /*0054*/ 	.word	0x00000ba0


	//   ....[2]....
        /*0058*/ 	.word	0x00000e50


	//----- nvinfo : EIATTR_CRS_STACK_SIZE
	.align		4
.L_108:
        /*005c*/ 	.byte	0x04, 0x1e
        /*005e*/ 	.short	(.L_110 - .L_109)
.L_109:
        /*0060*/ 	.word	0x00000000


	//----- nvinfo : EIATTR_CBANK_PARAM_SIZE
	.align		4
.L_110:
        /*0064*/ 	.byte	0x03, 0x19
        /*0066*/ 	.short	0x0018


	//----- nvinfo : EIATTR_PARAM_CBANK
	.align		4
        /*0068*/ 	.byte	0x04, 0x0a
        /*006a*/ 	.short	(.L_112 - .L_111)
	.align		4
.L_111:
        /*006c*/ 	.word	index@(.nv.constant0._Z12kernel2D_optPfS_S_)
        /*0070*/ 	.short	0x0380
        /*0072*/ 	.short	0x0018


	//----- nvinfo : EIATTR_SW_WAR
	.align		4
.L_112:
        /*0074*/ 	.byte	0x04, 0x36
        /*0076*/ 	.short	(.L_114 - .L_113)
.L_113:
        /*0078*/ 	.word	0x00000008
.L_114:


//--------------------- .nv.info._Z8kernel2DPfS_S_ --------------------------
	.section	.nv.info._Z8kernel2DPfS_S_,"",@"SHT_CUDA_INFO"
	.sectionflags	@""
	.align	4


	//----- nvinfo : EIATTR_CUDA_API_VERSION
	.align		4
        /*0000*/ 	.byte	0x04, 0x37
        /*0002*/ 	.short	(.L_116 - .L_115)
.L_115:
        /*0004*/ 	.word	0x00000082


	//----- nvinfo : EIATTR_KPARAM_INFO
	.align		4
.L_116:
        /*0008*/ 	.byte	0x04, 0x17
        /*000a*/ 	.short	(.L_118 - .L_117)
.L_117:
        /*000c*/ 	.word	0x00000000
        /*0010*/ 	.short	0x0002
        /*0012*/ 	.short	0x0010
        /*0014*/ 	.byte	0x00, 0xf5, 0x21, 0x00


	//----- nvinfo : EIATTR_KPARAM_INFO
	.align		4
.L_118:
        /*0018*/ 	.byte	0x04, 0x17
        /*001a*/ 	.short	(.L_120 - .L_119)
.L_119:
        /*001c*/ 	.word	0x00000000
        /*0020*/ 	.short	0x0001
        /*0022*/ 	.short	0x0008
        /*0024*/ 	.byte	0x00, 0xf5, 0x21, 0x00


	//----- nvinfo : EIATTR_KPARAM_INFO
	.align		4
.L_120:
        /*0028*/ 	.byte	0x04, 0x17
        /*002a*/ 	.short	(.L_122 - .L_121)
.L_121:
        /*002c*/ 	.word	0x00000000
        /*0030*/ 	.short	0x0000
        /*0032*/ 	.short	0x0000
        /*0034*/ 	.byte	0x00, 0xf5, 0x21, 0x00


	//----- nvinfo : EIATTR_SPARSE_MMA_MASK
	.align		4
.L_122:
        /*0038*/ 	.byte	0x03, 0x50
        /*003a*/ 	.short	0x0000


	//----- nvinfo : EIATTR_MAXREG_COUNT
	.align		4
        /*003c*/ 	.byte	0x03, 0x1b
        /*003e*/ 	.short	0x00ff


	//----- nvinfo : EIATTR_MERCURY_ISA_VERSION
	.align		4
        /*0040*/ 	.byte	0x03, 0x5f
        /*0042*/ 	.short	0x0101


	//----- nvinfo : EIATTR_VRC_CTA_INIT_COUNT
	.align		4
        /*0044*/ 	.byte	0x02, 0x4a
	.zero		1
	.zero		1


	//----- nvinfo : EIATTR_EXIT_INSTR_OFFSETS
	.align		4
        /*0048*/ 	.byte	0x04, 0x1c
        /*004a*/ 	.short	(.L_124 - .L_123)


	//   ....[0]....
.L_123:
        /*004c*/ 	.word	0x00000730


	//----- nvinfo : EIATTR_CRS_STACK_SIZE
	.align		4
.L_124:
        /*0050*/ 	.byte	0x04, 0x1e
        /*0052*/ 	.short	(.L_126 - .L_125)
.L_125:
        /*0054*/ 	.word	0x00000000


	//----- nvinfo : EIATTR_CBANK_PARAM_SIZE
	.align		4
.L_126:
        /*0058*/ 	.byte	0x03, 0x19
        /*005a*/ 	.short	0x0018


	//----- nvinfo : EIATTR_PARAM_CBANK
	.align		4
        /*005c*/ 	.byte	0x04, 0x0a
        /*005e*/ 	.short	(.L_128 - .L_127)
	.align		4
.L_127:
        /*0060*/ 	.word	index@(.nv.constant0._Z8kernel2DPfS_S_)
        /*0064*/ 	.short	0x0380
        /*0066*/ 	.short	0x0018


	//----- nvinfo : EIATTR_SW_WAR
	.align		4
.L_128:
        /*0068*/ 	.byte	0x04, 0x36
        /*006a*/ 	.short	(.L_130 - .L_129)
.L_129:
        /*006c*/ 	.word	0x00000008
.L_130:


//--------------------- .nv.info._Z16print_mat_host2DPKf --------------------------
	.section	.nv.info._Z16print_mat_host2DPKf,"",@"SHT_CUDA_INFO"
	.sectionflags	@""
	.align	4


	//----- nvinfo : EIATTR_CUDA_API_VERSION
	.align		4
        /*0000*/ 	.byte	0x04, 0x37
        /*0002*/ 	.short	(.L_132 - .L_131)
.L_131:
        /*0004*/ 	.word	0x00000082


	//----- nvinfo : EIATTR_KPARAM_INFO
	.align		4
.L_132:
        /*0008*/ 	.byte	0x04, 0x17
        /*000a*/ 	.short	(.L_134 - .L_133)
.L_133:
        /*000c*/ 	.word	0x00000000
        /*0010*/ 	.short	0x0000
        /*0012*/ 	.short	0x0000
        /*0014*/ 	.byte	0x00, 0xf5, 0x21, 0x00


	//----- nvinfo : EIATTR_SPARSE_MMA_MASK
	.align		4
.L_134:
        /*0018*/ 	.byte	0x03, 0x50
        /*001a*/ 	.short	0x0000


	//----- nvinfo : EIATTR_MAXREG_COUNT
	.align		4
        /*001c*/ 	.byte	0x03, 0x1b
        /*001e*/ 	.short	0x00ff


	//----- nvinfo : EIATTR_EXTERNS
	.align		4
        /*0020*/ 	.byte	0x04, 0x0f
        /*0022*/ 	.short	(.L_136 - .L_135)


	//   ....[0]....
	.align		4
.L_135:
        /*0024*/ 	.word	index@(vprintf)


	//----- nvinfo : EIATTR_MERCURY_ISA_VERSION
	.align		4
.L_136:
        /*0028*/ 	.byte	0x03, 0x5f
        /*002a*/ 	.short	0x0101


	//----- nvinfo : EIATTR_VRC_CTA_INIT_COUNT
	.align		4
        /*002c*/ 	.byte	0x02, 0x4a
	.zero		1
	.zero		1


	//----- nvinfo : EIATTR_SYSCALL_OFFSETS
	.align		4
        /*0030*/ 	.byte	0x04, 0x46
        /*0032*/ 	.short	(.L_138 - .L_137)


	//   ....[0]....
.L_137:
        /*0034*/ 	.word	0x00000130


	//   ....[1]....
        /*0038*/ 	.word	0x000001f0


	//   ....[2]....
        /*003c*/ 	.word	0x000002b0


	//   ....[3]....
        /*0040*/ 	.word	0x00000320


	//   ....[4]....
        /*0044*/ 	.word	0x000003e0


	//   ....[5]....
        /*0048*/ 	.word	0x000004a0


	//   ....[6]....
        /*004c*/ 	.word	0x00000560


	//   ....[7]....
        /*0050*/ 	.word	0x000005d0


	//   ....[8]....
        /*0054*/ 	.word	0x00000690


	//   ....[9]....
        /*0058*/ 	.word	0x00000750


	//   ....[10]....
        /*005c*/ 	.word	0x00000810


	//   ....[11]....
        /*0060*/ 	.word	0x00000880


	//   ....[12]....
        /*0064*/ 	.word	0x000008f0


	//----- nvinfo : EIATTR_EXIT_INSTR_OFFSETS
	.align		4
.L_138:
        /*0068*/ 	.byte	0x04, 0x1c
        /*006a*/ 	.short	(.L_140 - .L_139)


	//   ....[0]....
.L_139:
        /*006c*/ 	.word	0x00000900


	//----- nvinfo : EIATTR_CBANK_PARAM_SIZE
	.align		4
.L_140:
        /*0070*/ 	.byte	0x03, 0x19
        /*0072*/ 	.short	0x0008


	//----- nvinfo : EIATTR_PARAM_CBANK
	.align		4
        /*0074*/ 	.byte	0x04, 0x0a
        /*0076*/ 	.short	(.L_142 - .L_141)
	.align		4
.L_141:
        /*0078*/ 	.word	index@(.nv.constant0._Z16print_mat_host2DPKf)
        /*007c*/ 	.short	0x0380
        /*007e*/ 	.short	0x0008


	//----- nvinfo : EIATTR_SW_WAR
	.align		4
.L_142:
        /*0080*/ 	.byte	0x04, 0x36
        /*0082*/ 	.short	(.L_144 - .L_143)
.L_143:
        /*0084*/ 	.word	0x00000008
.L_144:


//--------------------- .nv.info._Z16print_mat_host3DPKf --------------------------
	.section	.nv.info._Z16print_mat_host3DPKf,"",@"SHT_CUDA_INFO"
	.sectionflags	@""
	.align	4


	//----- nvinfo : EIATTR_CUDA_API_VERSION
	.align		4
        /*0000*/ 	.byte	0x04, 0x37
        /*0002*/ 	.short	(.L_146 - .L_145)
.L_145:
        /*0004*/ 	.word	0x00000082


	//----- nvinfo : EIATTR_KPARAM_INFO
	.align		4
.L_146:
        /*0008*/ 	.byte	0x04, 0x17
        /*000a*/ 	.short	(.L_148 - .L_147)
.L_147:
        /*000c*/ 	.word	0x00000000
        /*0010*/ 	.short	0x0000
        /*0012*/ 	.short	0x0000
        /*0014*/ 	.byte	0x00, 0xf5, 0x21, 0x00


	//----- nvinfo : EIATTR_SPARSE_MMA_MASK
	.align		4
.L_148:
        /*0018*/ 	.byte	0x03, 0x50
        /*001a*/ 	.short	0x0000


	//----- nvinfo : EIATTR_MAXREG_COUNT
	.align		4
        /*001c*/ 	.byte	0x03, 0x1b
        /*001e*/ 	.short	0x00ff


	//----- nvinfo : EIATTR_EXTERNS
	.align		4
        /*0020*/ 	.byte	0x04, 0x0f
        /*0022*/ 	.short	(.L_150 - .L_149)


	//   ....[0]....
	.align		4
.L_149:
        /*0024*/ 	.word	index@(vprintf)


	//----- nvinfo : EIATTR_MERCURY_ISA_VERSION
	.align		4
.L_150:
        /*0028*/ 	.byte	0x03, 0x5f
        /*002a*/ 	.short	0x0101


	//----- nvinfo : EIATTR_VRC_CTA_INIT_COUNT
	.align		4
        /*002c*/ 	.byte	0x02, 0x4a
	.zero		1
	.zero		1


	//----- nvinfo : EIATTR_SYSCALL_OFFSETS
	.align		4
        /*0030*/ 	.byte	0x04, 0x46
        /*0032*/ 	.short	(.L_152 - .L_151)


	//   ....[0]....
.L_151:
        /*0034*/ 	.word	0x00000130


	//   ....[1]....
        /*0038*/ 	.word	0x000001f0


	//   ....[2]....
        /*003c*/ 	.word	0x000002b0


	//   ....[3]....
        /*0040*/ 	.word	0x00000320


	//   ....[4]....
        /*0044*/ 	.word	0x000003e0


	//   ....[5]....
        /*0048*/ 	.word	0x000004a0


	//   ....[6]....
        /*004c*/ 	.word	0x00000560


	//   ....[7]....
        /*0050*/ 	.word	0x000005d0


	//   ....[8]....
        /*0054*/ 	.word	0x00000690


	//   ....[9]....
        /*0058*/ 	.word	0x00000750


	//   ....[10]....
        /*005c*/ 	.word	0x00000810


	//   ....[11]....
        /*0060*/ 	.word	0x00000880


	//   ....[12]....
        /*0064*/ 	.word	0x000008f0


	//   ....[13]....
        /*0068*/ 	.word	0x000009b0


	//   ....[14]....
        /*006c*/ 	.word	0x00000a70


	//   ....[15]....
        /*0070*/ 	.word	0x00000b30


	//   ....[16]....
        /*0074*/ 	.word	0x00000ba0


	//   ....[17]....
        /*0078*/ 	.word	0x00000c60


	//   ....[18]....
        /*007c*/ 	.word	0x00000d20


	//   ....[19]....
        /*0080*/ 	.word	0x00000de0


	//   ....[20]....
        /*0084*/ 	.word	0x00000e50


	//   ....[21]....
        /*0088*/ 	.word	0x00000f10


	//   ....[22]....
        /*008c*/ 	.word	0x00000fd0


	//   ....[23]....
        /*0090*/ 	.word	0x00001090


	//   ....[24]....
        /*0094*/ 	.word	0x00001100


	//   ....[25]....
        /*0098*/ 	.word	0x00001170


	//   ....[26]....
        /*009c*/ 	.word	0x00001230


	//   ....[27]....
        /*00a0*/ 	.word	0x000012f0


	//   ....[28]....
        /*00a4*/ 	.word	0x000013b0


	//   ....[29]....
        /*00a8*/ 	.word	0x00001420


	//   ....[30]....
        /*00ac*/ 	.word	0x000014e0


	//   ....[31]....
        /*00b0*/ 	.word	0x000015a0


	//   ....[32]....
        /*00b4*/ 	.word	0x00001660


	//   ....[33]....
        /*00b8*/ 	.word	0x000016d0


	//   ....[34]....
        /*00bc*/ 	.word	0x00001790


	//   ....[35]....
        /*00c0*/ 	.word	0x00001850


	//   ....[36]....
        /*00c4*/ 	.word	0x00001910


	//   ....[37]....
        /*00c8*/ 	.word	0x00001980


	//   ....[38]....
        /*00cc*/ 	.word	0x000019f0


	//----- nvinfo : EIATTR_EXIT_INSTR_OFFSETS
	.align		4
.L_152:
        /*00d0*/ 	.byte	0x04, 0x1c
        /*00d2*/ 	.short	(.L_154 - .L_153)


	//   ....[0]....
.L_153:
        /*00d4*/ 	.word	0x00001a00


	//----- nvinfo : EIATTR_CBANK_PARAM_SIZE
	.align		4
.L_154:
        /*00d8*/ 	.byte	0x03, 0x19
        /*00da*/ 	.short	0x0008


	//----- nvinfo : EIATTR_PARAM_CBANK
	.align		4
        /*00dc*/ 	.byte	0x04, 0x0a
        /*00de*/ 	.short	(.L_156 - .L_155)
	.align		4
.L_155:
        /*00e0*/ 	.word	index@(.nv.constant0._Z16print_mat_host3DPKf)
        /*00e4*/ 	.short	0x0380
        /*00e6*/ 	.short	0x0008


	//----- nvinfo : EIATTR_SW_WAR
	.align		4
.L_156:
        /*00e8*/ 	.byte	0x04, 0x36
        /*00ea*/ 	.short	(.L_158 - .L_157)
.L_157:
        /*00ec*/ 	.word	0x00000008
.L_158:


//--------------------- .nv.callgraph             --------------------------
	.section	.nv.callgraph,"",@"SHT_CUDA_CALLGRAPH"
	.align	4
	.sectionentsize	8
	.align		4
        /*0000*/ 	.word	0x00000000
	.align		4
        /*0004*/ 	.word	0xffffffff
	.align		4
        /*0008*/ 	.word	index@(_Z16print_mat_host2DPKf)
	.align		4
        /*000c*/ 	.word	index@(vprintf)
	.align		4
        /*0010*/ 	.word	index@(_Z16print_mat_host3DPKf)
	.align		4
        /*0014*/ 	.word	index@(vprintf)
	.align		4
        /*0018*/ 	.word	0x00000000
	.align		4
        /*001c*/ 	.word	0xfffffffe
	.align		4
        /*0020*/ 	.word	0x00000000
	.align		4
        /*0024*/ 	.word	0xfffffffd
	.align		4
        /*0028*/ 	.word	0x00000000
	.align		4
        /*002c*/ 	.word	0xfffffffc


//--------------------- .nv.constant4             --------------------------
	.section	.nv.constant4,"a",@progbits
	.align	8
	.align		8
.nv.constant4:
        /*0000*/ 	.dword	$str
	.align		8
        /*0008*/ 	.dword	$str$1
	.align		8
        /*0010*/ 	.dword	$str$2
	.align		8
        /*0018*/ 	.dword	vprintf


//--------------------- .text._Z16kernel3D_opt_oldPfS_S_ --------------------------
	.section	.text._Z16kernel3D_opt_oldPfS_S_,"ax",@progbits
	.align	128
        .global         _Z16kernel3D_opt_oldPfS_S_
        .type           _Z16kernel3D_opt_oldPfS_S_,@function
        .size           _Z16kernel3D_opt_oldPfS_S_,(.L_x_112 - _Z16kernel3D_opt_oldPfS_S_)
        .other          _Z16kernel3D_opt_oldPfS_S_,@"STO_CUDA_ENTRY STV_DEFAULT"
_Z16kernel3D_opt_oldPfS_S_:
.text._Z16kernel3D_opt_oldPfS_S_:
[----:B------:R-:W-:Y:S01]  /*0000*/  LDC R1, c[0x0][0x37c] ;  /* 0x0000df00ff017b82 */ /* 0x000fe20000000800 */
[----:B------:R-:W0:Y:S01]  /*0010*/  LDCU UR8, c[0x0][0x364] ;  /* 0x00006c80ff0877ac */ /* 0x000e220008000800 */
[----:B------:R-:W-:Y:S01]  /*0020*/  MOV R9, 0x70 ;  /* 0x0000007000097802 */ /* 0x000fe20000000f00 */
[----:B0-----:R-:W-:-:S06]  /*0030*/  ULOP3.LUT UR4, UR8, 0xffff, URZ, 0xc0, !UPT ;  /* 0x0000ffff08047892 */ /* 0x001fcc000f8ec0ff */
[----:B------:R-:W-:Y:S01]  /*0040*/  MOV R7, UR4 ;  /* 0x0000000400077c02 */ /* 0x000fe20008000f00 */
[----:B------:R-:W-:-:S06]  /*0050*/  UMOV UR4, 0x10 ;  /* 0x0000001000047882 */ /* 0x000fcc0000000000 */
[----:B------:R-:W-:Y:S05]  /*0060*/  CALL.REL.NOINC `($__internal_0_$__cuda_sm20_div_u16) ;  /* 0x0000001800347944 */ /* 0x000fea0003c00000 */
[----:B------:R-:W0:Y:S01]  /*0070*/  LDC R0, c[0x0][0x368] ;  /* 0x0000da00ff007b82 */ /* 0x000e220000000800 */
[----:B------:R-:W-:Y:S02]  /*0080*/  LOP3.LUT R2, R8, 0xffff, RZ, 0xc0, !PT ;  /* 0x0000ffff08027812 */ /* 0x000fe400078ec0ff */
[----:B------:R-:W-:Y:S02]  /*0090*/  MOV R9, 0xc0 ;  /* 0x000000c000097802 */ /* 0x000fe40000000f00 */
[----:B0-----:R-:W-:-:S07]  /*00a0*/  LOP3.LUT R7, R0, 0xff, RZ, 0xc0, !PT ;  /* 0x000000ff00077812 */ /* 0x001fce00078ec0ff */
[----:B------:R-:W-:Y:S05]  /*00b0*/  CALL.REL.NOINC `($__internal_0_$__cuda_sm20_div_u16) ;  /* 0x0000001800207944 */ /* 0x000fea0003c00000 */
[----:B------:R-:W0:Y:S01]  /*00c0*/  S2R R15, SR_TID.X ;  /* 0x00000000000f7919 */ /* 0x000e220000002100 */
[----:B------:R-:W0:Y:S01]  /*00d0*/  S2UR UR4, SR_CTAID.X ;  /* 0x00000000000479c3 */ /* 0x000e220000002500 */
[----:B------:R-:W-:Y:S01]  /*00e0*/  ISETP.GT.U32.AND P0, PT, R0, 0x10, PT ;  /* 0x000000100000780c */ /* 0x000fe20003f04070 */
[----:B------:R-:W1:Y:S01]  /*00f0*/  LDCU.64 UR10, c[0x0][0x358] ;  /* 0x00006b00ff0a77ac */ /* 0x000e620008000a00 */
[----:B------:R-:W2:Y:S01]  /*0100*/  S2R R7, SR_TID.Z ;  /* 0x0000000000077919 */ /* 0x000ea20000002300 */
[----:B------:R-:W-:Y:S01]  /*0110*/  LOP3.LUT R4, R8, 0xffff, RZ, 0xc0, !PT ;  /* 0x0000ffff08047812 */ /* 0x000fe200078ec0ff */
[----:B------:R-:W3:Y:S03]  /*0120*/  S2R R6, SR_CTAID.Y ;  /* 0x0000000000067919 */ /* 0x000ee60000002600 */
[----:B------:R-:W0:Y:S01]  /*0130*/  LDC R14, c[0x0][0x360] ;  /* 0x0000d800ff0e7b82 */ /* 0x000e220000000800 */
[----:B------:R-:W3:Y:S07]  /*0140*/  S2R R3, SR_TID.Y ;  /* 0x0000000000037919 */ /* 0x000eee0000002200 */
[----:B------:R-:W2:Y:S01]  /*0150*/  S2UR UR5, SR_CTAID.Z ;  /* 0x00000000000579c3 */ /* 0x000ea20000002700 */
[----:B0-----:R-:W-:-:S02]  /*0160*/  IMAD R14, R14, UR4, R15 ;  /* 0x000000040e0e7c24 */ /* 0x001fc4000f8e020f */
[----:B--2---:R-:W-:Y:S02]  /*0170*/  IMAD R7, R0, UR5, R7 ;  /* 0x0000000500077c24 */ /* 0x004fe4000f8e0207 */
[----:B---3--:R-:W-:Y:S01]  /*0180*/  IMAD R5, R6, UR8, R3 ;  /* 0x0000000806057c24 */ /* 0x008fe2000f8e0203 */
[----:B-1----:R-:W-:Y:S06]  /*0190*/  @P0 BRA `(.L_x_0) ;  /* 0x0000000c00f80947 */ /* 0x002fec0003800000 */
[----:B------:R-:W-:Y:S01]  /*01a0*/  IMAD R6, R4, R7, RZ ;  /* 0x0000000704067224 */ /* 0x000fe200078e02ff */
[----:B------:R-:W-:Y:S01]  /*01b0*/  IADD3 R10, PT, PT, R14, 0x1, RZ ;  /* 0x000000010e0a7810 */ /* 0x000fe20007ffe0ff */
[----:B------:R-:W-:Y:S01]  /*01c0*/  IMAD R8, R2, R5, RZ ;  /* 0x0000000502087224 */ /* 0x000fe200078e02ff */
[----:B------:R-:W-:Y:S01]  /*01d0*/  UMOV UR4, URZ ;  /* 0x000000ff00047c82 */ /* 0x000fe20008000000 */
[----:B------:R-:W-:-:S07]  /*01e0*/  VIADD R9, R14, 0xffffffff ;  /* 0xffffffff0e097836 */ /* 0x000fce0000000000 */
.L_x_3:
[----:B------:R-:W-:-:S09]  /*01f0*/  UISETP.GT.U32.AND UP0, UPT, UR8, 0x10, UPT ;  /* 0x000000100800788c */ /* 0x000fd2000bf04070 */
[----:B----4-:R-:W-:Y:S05]  /*0200*/  BRA.U UP0, `(.L_x_1) ;  /* 0x0000000d00d07547 */ /* 0x010fea000b800000 */
[----:B------:R-:W0:Y:S01]  /*0210*/  S2R R11, SR_TID.Z ;  /* 0x00000000000b7919 */ /* 0x000e220000002300 */
[----:B------:R-:W-:Y:S01]  /*0220*/  VIADD R13, R6, UR4 ;  /* 0x00000004060d7c36 */ /* 0x000fe20008000000 */
[----:B------:R-:W-:Y:S01]  /*0230*/  ISETP.GT.U32.AND P0, PT, R9, 0x1ff, PT ;  /* 0x000001ff0900780c */ /* 0x000fe20003f04070 */
[----:B------:R-:W-:Y:S01]  /*0240*/  UMOV UR5, URZ ;  /* 0x000000ff00057c82 */ /* 0x000fe20008000000 */
[----:B------:R-:W1:Y:S02]  /*0250*/  S2R R12, SR_TID.X ;  /* 0x00000000000c7919 */ /* 0x000e640000002100 */
[----:B------:R-:W-:-:S09]  /*0260*/  IADD3 R13, PT, PT, R13, -0x1, RZ ;  /* 0xffffffff0d0d7810 */ /* 0x000fd20007ffe0ff */
.L_x_2:
[----:B----4-:R-:W-:Y:S01]  /*0270*/  VIADD R22, R8, UR5 ;  /* 0x0000000508167c36 */ /* 0x010fe20008000000 */
[----:B------:R-:W-:-:S04]  /*0280*/  LOP3.LUT R16, R14, 0xfffffe00, R13, 0xc8, !PT ;  /* 0xfffffe000e107812 */ /* 0x000fc800078ec80d */
[----:B------:R-:W-:Y:S01]  /*0290*/  ISETP.NE.AND P1, PT, R16, RZ, PT ;  /* 0x000000ff1000720c */ /* 0x000fe20003f25270 */
[----:B------:R-:W-:Y:S01]  /*02a0*/  HFMA2 R16, -RZ, RZ, 0, 0 ;  /* 0x00000000ff107431 */ /* 0x000fe200000001ff */
[----:B------:R-:W-:-:S04]  /*02b0*/  IADD3 R24, PT, PT, R22, -0x1, RZ ;  /* 0xffffffff16187810 */ /* 0x000fc80007ffe0ff */
[----:B------:R-:W-:Y:S01]  /*02c0*/  ISETP.GT.U32.OR P1, PT, R24, 0x1ff, P1 ;  /* 0x000001ff1800780c */ /* 0x000fe20000f24470 */
[----:B------:R-:W-:-:S05]  /*02d0*/  IMAD R21, R13, 0x200, R24 ;  /* 0x000002000d157824 */ /* 0x000fca00078e0218 */
[----:B------:R-:W-:-:S07]  /*02e0*/  SHF.L.U32 R21, R21, 0x9, RZ ;  /* 0x0000000915157819 */ /* 0x000fce00000006ff */
[----:B------:R-:W2:Y:S01]  /*02f0*/  @!P1 LDC.64 R18, c[0x0][0x380] ;  /* 0x0000e000ff129b82 */ /* 0x000ea20000000a00 */
[----:B------:R-:W-:-:S04]  /*0300*/  @!P1 IMAD.IADD R17, R14, 0x1, R21 ;  /* 0x000000010e119824 */ /* 0x000fc800078e0215 */
[----:B--2---:R-:W-:-:S05]  /*0310*/  @!P1 IMAD.WIDE.U32 R18, R17, 0x4, R18 ;  /* 0x0000000411129825 */ /* 0x004fca00078e0012 */
[----:B------:R2:W3:Y:S01]  /*0320*/  @!P1 LDG.E R16, desc[UR10][R18.64] ;  /* 0x0000000a12109981 */ /* 0x0004e2000c1e1900 */
[----:B------:R-:W-:Y:S02]  /*0330*/  VIMNMX.U32 R17, PT, PT, R13, R24, !PT ;  /* 0x000000180d117248 */ /* 0x000fe40007fe0000 */
[----:B------:R-:W-:Y:S02]  /*0340*/  MOV R20, RZ ;  /* 0x000000ff00147202 */ /* 0x000fe40000000f00 */
[----:B------:R-:W-:-:S13]  /*0350*/  ISETP.GT.U32.OR P1, PT, R17, 0x1ff, P0 ;  /* 0x000001ff1100780c */ /* 0x000fda0000724470 */
[----:B--2---:R-:W2:Y:S01]  /*0360*/  @!P1 LDC.64 R18, c[0x0][0x380] ;  /* 0x0000e000ff129b82 */ /* 0x004ea20000000a00 */
[----:B------:R-:W-:-:S04]  /*0370*/  @!P1 IMAD.IADD R29, R9, 0x1, R21 ;  /* 0x00000001091d9824 */ /* 0x000fc800078e0215 */
[----:B--2---:R-:W-:-:S05]  /*0380*/  @!P1 IMAD.WIDE.U32 R28, R29, 0x4, R18 ;  /* 0x000000041d1c9825 */ /* 0x004fca00078e0012 */
[----:B------:R2:W4:Y:S01]  /*0390*/  @!P1 LDG.E R20, desc[UR10][R28.64] ;  /* 0x0000000a1c149981 */ /* 0x000522000c1e1900 */
[----:B------:R-:W-:Y:S01]  /*03a0*/  ISETP.GT.U32.AND P1, PT, R10, 0x1ff, PT ;  /* 0x000001ff0a00780c */ /* 0x000fe20003f24070 */
[----:B------:R-:W-:-:S03]  /*03b0*/  HFMA2 R18, -RZ, RZ, 0, 0 ;  /* 0x00000000ff127431 */ /* 0x000fc600000001ff */
[----:B------:R-:W-:Y:S02]  /*03c0*/  ISETP.GT.U32.OR P2, PT, R17, 0x1ff, P1 ;  /* 0x000001ff1100780c */ /* 0x000fe40000f44470 */
[----:B--2---:R-:W-:-:S04]  /*03d0*/  VIMNMX.U32 R28, PT, PT, R13, R22, !PT ;  /* 0x000000160d1c7248 */ /* 0x004fc80007fe0000 */
[----:B------:R-:W-:-:S07]  /*03e0*/  ISETP.GT.U32.OR P0, PT, R28, 0x1ff, P0 ;  /* 0x000001ff1c00780c */ /* 0x000fce0000704470 */
[----:B------:R-:W2:Y:S01]  /*03f0*/  @!P2 LDC.64 R26, c[0x0][0x380] ;  /* 0x0000e000ff1aab82 */ /* 0x000ea20000000a00 */
[----:B------:R-:W-:Y:S02]  /*0400*/  @!P2 IMAD.IADD R17, R10, 0x1, R21 ;  /* 0x000000010a11a824 */ /* 0x000fe400078e0215 */
[----:B------:R-:W-:Y:S02]  /*0410*/  IMAD R19, R2, R3, UR5 ;  /* 0x0000000502137e24 */ /* 0x000fe4000f8e0203 */
[----:B--2---:R-:W-:-:S05]  /*0420*/  @!P2 IMAD.WIDE.U32 R26, R17, 0x4, R26 ;  /* 0x00000004111aa825 */ /* 0x004fca00078e001a */
[----:B------:R2:W5:Y:S01]  /*0430*/  @!P2 LDG.E R18, desc[UR10][R26.64] ;  /* 0x0000000a1a12a981 */ /* 0x000562000c1e1900 */
[----:B0-----:R-:W-:Y:S02]  /*0440*/  IMAD R17, R4, R11, UR4 ;  /* 0x0000000404117e24 */ /* 0x001fe4000f8e020b */
[----:B------:R-:W-:Y:S02]  /*0450*/  VIADD R23, R21, 0x200 ;  /* 0x0000020015177836 */ /* 0x000fe40000000000 */
[----:B-1----:R-:W-:-:S04]  /*0460*/  IMAD R17, R17, 0x264, R12 ;  /* 0x0000026411117824 */ /* 0x002fc800078e020c */
[----:B------:R-:W-:Y:S01]  /*0470*/  IMAD R19, R19, 0x22, R17 ;  /* 0x0000002213137824 */ /* 0x000fe200078e0211 */
[----:B--2---:R-:W0:Y:S01]  /*0480*/  @!P0 LDC.64 R26, c[0x0][0x380] ;  /* 0x0000e000ff1a8b82 */ /* 0x004e220000000a00 */
[----:B------:R-:W-:Y:S02]  /*0490*/  @!P0 IADD3 R17, PT, PT, R9, R23, RZ ;  /* 0x0000001709118210 */ /* 0x000fe40007ffe0ff */
[----:B------:R-:W-:Y:S02]  /*04a0*/  ISETP.GT.U32.AND P3, PT, R22, 0x1ff, PT ;  /* 0x000001ff1600780c */ /* 0x000fe40003f64070 */
[----:B------:R-:W-:Y:S01]  /*04b0*/  LOP3.LUT R25, R14, 0xfffffe00, R13, 0xc8, !PT ;  /* 0xfffffe000e197812 */ /* 0x000fe200078ec80d */
[----:B0-----:R-:W-:-:S04]  /*04c0*/  @!P0 IMAD.WIDE.U32 R26, R17, 0x4, R26 ;  /* 0x00000004111a8825 */ /* 0x001fc800078e001a */
[----:B------:R-:W-:-:S06]  /*04d0*/  IMAD.MOV.U32 R17, RZ, RZ, RZ ;  /* 0x000000ffff117224 */ /* 0x000fcc00078e00ff */
[----:B------:R0:W2:Y:S01]  /*04e0*/  @!P0 LDG.E R17, desc[UR10][R26.64] ;  /* 0x0000000a1a118981 */ /* 0x0000a2000c1e1900 */
[----:B------:R-:W-:Y:S01]  /*04f0*/  ISETP.NE.OR P0, PT, R25, RZ, P3 ;  /* 0x000000ff1900720c */ /* 0x000fe20001f05670 */
[----:B------:R-:W1:Y:S01]  /*0500*/  S2UR UR7, SR_CgaCtaId ;  /* 0x00000000000779c3 */ /* 0x000e620000008800 */
[----:B------:R-:W-:Y:S01]  /*0510*/  ISETP.GT.U32.OR P2, PT, R28, 0x1ff, P1 ;  /* 0x000001ff1c00780c */ /* 0x000fe20000f44470 */
[----:B------:R-:W-:-:S10]  /*0520*/  UMOV UR6, 0x400 ;  /* 0x0000040000067882 */ /* 0x000fd40000000000 */
[----:B------:R-:W3:Y:S01]  /*0530*/  @!P0 LDC.64 R28, c[0x0][0x380] ;  /* 0x0000e000ff1c8b82 */ /* 0x000ee20000000a00 */
[-C--:B0-----:R-:W-:Y:S02]  /*0540*/  @!P0 IADD3 R27, PT, PT, R14, R23.reuse, RZ ;  /* 0x000000170e1b8210 */ /* 0x081fe40007ffe0ff */
[----:B------:R-:W-:Y:S01]  /*0550*/  @!P2 IADD3 R23, PT, PT, R10, R23, RZ ;  /* 0x000000170a17a210 */ /* 0x000fe20007ffe0ff */
[----:B-1----:R-:W-:-:S06]  /*0560*/  ULEA UR6, UR7, UR6, 0x18 ;  /* 0x0000000607067291 */ /* 0x002fcc000f8ec0ff */
[----:B------:R-:W-:Y:S01]  /*0570*/  LEA R19, R19, UR6, 0x2 ;  /* 0x0000000613137c11 */ /* 0x000fe2000f8e10ff */
[----:B---3--:R-:W-:Y:S02]  /*0580*/  @!P0 IMAD.WIDE.U32 R28, R27, 0x4, R28 ;  /* 0x000000041b1c8825 */ /* 0x008fe400078e001c */
[----:B------:R-:W0:Y:S02]  /*0590*/  @!P2 LDC.64 R26, c[0x0][0x380] ;  /* 0x0000e000ff1aab82 */ /* 0x000e240000000a00 */
[----:B0-----:R-:W-:-:S04]  /*05a0*/  @!P2 IMAD.WIDE.U32 R26, R23, 0x4, R26 ;  /* 0x00000004171aa825 */ /* 0x001fc800078e001a */
[----:B------:R-:W-:-:S06]  /*05b0*/  IMAD.MOV.U32 R23, RZ, RZ, RZ ;  /* 0x000000ffff177224 */ /* 0x000fcc00078e00ff */
[----:B------:R0:W3:Y:S02]  /*05c0*/  @!P2 LDG.E R23, desc[UR10][R26.64] ;  /* 0x0000000a1a17a981 */ /* 0x0000e4000c1e1900 */
[----:B0-----:R-:W-:-:S04]  /*05d0*/  IADD3 R26, PT, PT, R22, -0x1ff, RZ ;  /* 0xfffffe01161a7810 */ /* 0x001fc80007ffe0ff */
[----:B------:R-:W-:Y:S01]  /*05e0*/  ISETP.GE.U32.AND P2, PT, R26, -0x200, PT ;  /* 0xfffffe001a00780c */ /* 0x000fe20003f46070 */
[----:B------:R0:W-:Y:S02]  /*05f0*/  STS [R19+0x4], R16 ;  /* 0x0000041013007388 */ /* 0x0001e40000000800 */
[----:B0-----:R-:W-:-:S06]  /*0600*/  IMAD.MOV.U32 R16, RZ, RZ, RZ ;  /* 0x000000ffff107224 */ /* 0x001fcc00078e00ff */
[----:B------:R0:W3:Y:S01]  /*0610*/  @!P0 LDG.E R16, desc[UR10][R28.64] ;  /* 0x0000000a1c108981 */ /* 0x0000e2000c1e1900 */
[----:B------:R-:W-:-:S13]  /*0620*/  ISETP.NE.OR P0, PT, R25, RZ, !P2 ;  /* 0x000000ff1900720c */ /* 0x000fda0005705670 */
[----:B------:R-:W1:Y:S01]  /*0630*/  @!P0 LDC.64 R26, c[0x0][0x380] ;  /* 0x0000e000ff1a8b82 */ /* 0x000e620000000a00 */
[----:B0-----:R-:W-:-:S05]  /*0640*/  VIADD R29, R21, 0x400 ;  /* 0x00000400151d7836 */ /* 0x001fca0000000000 */
[----:B------:R-:W-:Y:S01]  /*0650*/  @!P0 IADD3 R25, PT, PT, R14, R29, RZ ;  /* 0x0000001d0e198210 */ /* 0x000fe20007ffe0ff */
[----:B------:R-:W-:-:S04]  /*0660*/  IMAD.MOV.U32 R28, RZ, RZ, RZ ;  /* 0x000000ffff1c7224 */ /* 0x000fc800078e00ff */
[----:B-1----:R-:W-:-:S05]  /*0670*/  @!P0 IMAD.WIDE.U32 R26, R25, 0x4, R26 ;  /* 0x00000004191a8825 */ /* 0x002fca00078e001a */
[----:B------:R0:W3:Y:S01]  /*0680*/  @!P0 LDG.E R28, desc[UR10][R26.64] ;  /* 0x0000000a1a1c8981 */ /* 0x0000e2000c1e1900 */
[----:B------:R-:W-:-:S04]  /*0690*/  ISETP.GT.U32.OR P0, PT, R13, 0x1ff, !P2 ;  /* 0x000001ff0d00780c */ /* 0x000fc80005704470 */
[----:B------:R-:W-:-:S13]  /*06a0*/  ISETP.GT.U32.OR P4, PT, R9, 0x1ff, P0 ;  /* 0x000001ff0900780c */ /* 0x000fda0000784470 */
[----:B0-----:R-:W0:Y:S01]  /*06b0*/  @!P4 LDC.64 R26, c[0x0][0x380] ;  /* 0x0000e000ff1acb82 */ /* 0x001e220000000a00 */
[----:B------:R-:W-:-:S05]  /*06c0*/  @!P4 IADD3 R25, PT, PT, R9, R29, RZ ;  /* 0x0000001d0919c210 */ /* 0x000fca0007ffe0ff */
[----:B0-----:R-:W-:-:S04]  /*06d0*/  @!P4 IMAD.WIDE.U32 R26, R25, 0x4, R26 ;  /* 0x00000004191ac825 */ /* 0x001fc800078e001a */
[----:B------:R-:W-:-:S06]  /*06e0*/  IMAD.MOV.U32 R25, RZ, RZ, RZ ;  /* 0x000000ffff197224 */ /* 0x000fcc00078e00ff */
[----:B------:R0:W3:Y:S01]  /*06f0*/  @!P4 LDG.E R25, desc[UR10][R26.64] ;  /* 0x0000000a1a19c981 */ /* 0x0000e2000c1e1900 */
[----:B------:R-:W-:-:S13]  /*0700*/  ISETP.GT.U32.OR P0, PT, R10, 0x1ff, P0 ;  /* 0x000001ff0a00780c */ /* 0x000fda0000704470 */
[----:B0-----:R-:W0:Y:S01]  /*0710*/  @!P0 LDC.64 R26, c[0x0][0x380] ;  /* 0x0000e000ff1a8b82 */ /* 0x001e220000000a00 */
[----:B------:R-:W-:Y:S01]  /*0720*/  @!P0 IADD3 R29, PT, PT, R10, R29, RZ ;  /* 0x0000001d0a1d8210 */ /* 0x000fe20007ffe0ff */
[----:B----4-:R1:W-:Y:S02]  /*0730*/  STS [R19], R20 ;  /* 0x0000001413007388 */ /* 0x0103e40000000800 */
[----:B-1----:R-:W-:Y:S02]  /*0740*/  IMAD.MOV.U32 R20, RZ, RZ, RZ ;  /* 0x000000ffff147224 */ /* 0x002fe400078e00ff */
[----:B0-----:R-:W-:Y:S01]  /*0750*/  @!P0 IMAD.WIDE.U32 R26, R29, 0x4, R26 ;  /* 0x000000041d1a8825 */ /* 0x001fe200078e001a */
[----:B------:R-:W-:-:S04]  /*0760*/  IADD3 R29, PT, PT, R6, UR4, RZ ;  /* 0x00000004061d7c10 */ /* 0x000fc8000fffe0ff */
[----:B------:R0:W4:Y:S04]  /*0770*/  @!P0 LDG.E R20, desc[UR10][R26.64] ;  /* 0x0000000a1a148981 */ /* 0x000128000c1e1900 */
[----:B-----5:R1:W-:Y:S02]  /*0780*/  STS [R19+0x8], R18 ;  /* 0x0000081213007388 */ /* 0x0203e40000000800 */
[----:B-1----:R-:W-:-:S04]  /*0790*/  LOP3.LUT R18, R14, 0xfffffe00, R29, 0xc8, !PT ;  /* 0xfffffe000e127812 */ /* 0x002fc800078ec81d */
[----:B------:R-:W-:-:S04]  /*07a0*/  ISETP.NE.AND P0, PT, R18, RZ, PT ;  /* 0x000000ff1200720c */ /* 0x000fc80003f05270 */
[----:B------:R-:W-:Y:S01]  /*07b0*/  ISETP.GT.U32.OR P0, PT, R24, 0x1ff, P0 ;  /* 0x000001ff1800780c */ /* 0x000fe20000704470 */
[----:B--2---:R-:W-:Y:S01]  /*07c0*/  STS [R19+0x88], R17 ;  /* 0x0000881113007388 */ /* 0x004fe20000000800 */
[----:B0-----:R-:W-:-:S03]  /*07d0*/  VIMNMX.U32 R26, PT, PT, R29, R24, !PT ;  /* 0x000000181d1a7248 */ /* 0x001fc60007fe0000 */
[----:B---3--:R0:W-:Y:S02]  /*07e0*/  STS [R19+0x90], R23 ;  /* 0x0000901713007388 */ /* 0x0081e40000000800 */
[----:B0-----:R-:W-:-:S06]  /*07f0*/  VIADD R23, R21, 0x40000 ;  /* 0x0004000015177836 */ /* 0x001fcc0000000000 */
[----:B------:R-:W-:Y:S02]  /*0800*/  @!P0 IADD3 R27, PT, PT, R14, R23, RZ ;  /* 0x000000170e1b8210 */ /* 0x000fe40007ffe0ff */
[----:B------:R-:W-:Y:S01]  /*0810*/  ISETP.GT.U32.OR P5, PT, R26, 0x1ff, P1 ;  /* 0x000001ff1a00780c */ /* 0x000fe20000fa4470 */
[----:B------:R0:W-:Y:S02]  /*0820*/  STS [R19+0x8c], R16 ;  /* 0x00008c1013007388 */ /* 0x0001e40000000800 */
[----:B0-----:R-:W0:Y:S02]  /*0830*/  @!P0 LDC.64 R16, c[0x0][0x380] ;  /* 0x0000e000ff108b82 */ /* 0x001e240000000a00 */
[----:B0-----:R-:W-:Y:S01]  /*0840*/  @!P0 IMAD.WIDE.U32 R16, R27, 0x4, R16 ;  /* 0x000000041b108825 */ /* 0x001fe200078e0010 */
[----:B------:R0:W-:Y:S03]  /*0850*/  STS [R19+0x114], R28 ;  /* 0x0001141c13007388 */ /* 0x0001e60000000800 */
[----:B0-----:R-:W-:-:S06]  /*0860*/  IMAD.MOV.U32 R28, RZ, RZ, RZ ;  /* 0x000000ffff1c7224 */ /* 0x001fcc00078e00ff */
[----:B------:R0:W2:Y:S01]  /*0870*/  @!P0 LDG.E R28, desc[UR10][R16.64] ;  /* 0x0000000a101c8981 */ /* 0x0000a2000c1e1900 */
[----:B------:R-:W-:-:S04]  /*0880*/  ISETP.GT.U32.AND P0, PT, R9, 0x1ff, PT ;  /* 0x000001ff0900780c */ /* 0x000fc80003f04070 */
[----:B------:R-:W-:-:S13]  /*0890*/  ISETP.GT.U32.OR P4, PT, R26, 0x1ff, P0 ;  /* 0x000001ff1a00780c */ /* 0x000fda0000784470 */
[----:B------:R-:W1:Y:S01]  /*08a0*/  @!P4 LDC.64 R26, c[0x0][0x380] ;  /* 0x0000e000ff1acb82 */ /* 0x000e620000000a00 */
[----:B0-----:R-:W-:Y:S01]  /*08b0*/  @!P4 IADD3 R17, PT, PT, R9, R23, RZ ;  /* 0x000000170911c210 */ /* 0x001fe20007ffe0ff */
[----:B------:R0:W-:Y:S04]  /*08c0*/  STS [R19+0x110], R25 ;  /* 0x0001101913007388 */ /* 0x0001e80000000800 */
[----:B-1----:R-:W-:Y:S02]  /*08d0*/  @!P4 IMAD.WIDE.U32 R26, R17, 0x4, R26 ;  /* 0x00000004111ac825 */ /* 0x002fe400078e001a */
[----:B------:R-:W1:Y:S02]  /*08e0*/  @!P5 LDC.64 R16, c[0x0][0x380] ;  /* 0x0000e000ff10db82 */ /* 0x000e640000000a00 */
[----:B0-----:R-:W-:-:S06]  /*08f0*/  IMAD.MOV.U32 R25, RZ, RZ, RZ ;  /* 0x000000ffff197224 */ /* 0x001fcc00078e00ff */
[----:B------:R0:W3:Y:S01]  /*0900*/  @!P4 LDG.E R25, desc[UR10][R26.64] ;  /* 0x0000000a1a19c981 */ /* 0x0000e2000c1e1900 */
[----:B------:R-:W-:-:S05]  /*0910*/  @!P5 IADD3 R23, PT, PT, R10, R23, RZ ;  /* 0x000000170a17d210 */ /* 0x000fca0007ffe0ff */
[----:B-1----:R-:W-:-:S04]  /*0920*/  @!P5 IMAD.WIDE.U32 R16, R23, 0x4, R16 ;  /* 0x000000041710d825 */ /* 0x002fc800078e0010 */
[----:B------:R-:W-:-:S06]  /*0930*/  IMAD.MOV.U32 R23, RZ, RZ, RZ ;  /* 0x000000ffff177224 */ /* 0x000fcc00078e00ff */
[----:B------:R1:W5:Y:S01]  /*0940*/  @!P5 LDG.E R23, desc[UR10][R16.64] ;  /* 0x0000000a1017d981 */ /* 0x000362000c1e1900 */
[----:B------:R-:W-:-:S13]  /*0950*/  ISETP.NE.OR P3, PT, R18, RZ, P3 ;  /* 0x000000ff1200720c */ /* 0x000fda0001f65670 */
[----:B0-----:R-:W0:Y:S01]  /*0960*/  @!P3 LDC.64 R26, c[0x0][0x380] ;  /* 0x0000e000ff1abb82 */ /* 0x001e220000000a00 */
[----:B-1----:R-:W-:Y:S01]  /*0970*/  IADD3 R17, PT, PT, R21, 0x40200, RZ ;  /* 0x0004020015117810 */ /* 0x002fe20007ffe0ff */
[----:B----4-:R1:W-:Y:S04]  /*0980*/  STS [R19+0x118], R20 ;  /* 0x0001181413007388 */ /* 0x0103e80000000800 */
[----:B------:R-:W-:Y:S01]  /*0990*/  @!P3 IMAD.IADD R16, R14, 0x1, R17 ;  /* 0x000000010e10b824 */ /* 0x000fe200078e0211 */
[----:B-1----:R-:W-:-:S03]  /*09a0*/  MOV R20, RZ ;  /* 0x000000ff00147202 */ /* 0x002fc60000000f00 */
[----:B0-----:R-:W-:Y:S01]  /*09b0*/  @!P3 IMAD.WIDE.U32 R26, R16, 0x4, R26 ;  /* 0x00000004101ab825 */ /* 0x001fe200078e001a */
[----:B------:R-:W-:-:S04]  /*09c0*/  VIMNMX.U32 R16, PT, PT, R29, R22, !PT ;  /* 0x000000161d107248 */ /* 0x000fc80007fe0000 */
[----:B------:R0:W4:Y:S01]  /*09d0*/  @!P3 LDG.E R20, desc[UR10][R26.64] ;  /* 0x0000000a1a14b981 */ /* 0x000122000c1e1900 */
[----:B------:R-:W-:-:S13]  /*09e0*/  ISETP.GT.U32.OR P3, PT, R16, 0x1ff, P0 ;  /* 0x000001ff1000780c */ /* 0x000fda0000764470 */
[----:B0-----:R-:W0:Y:S01]  /*09f0*/  @!P3 LDC.64 R26, c[0x0][0x380] ;  /* 0x0000e000ff1abb82 */ /* 0x001e220000000a00 */
[----:B------:R-:W-:Y:S01]  /*0a00*/  ISETP.GT.U32.OR P4, PT, R16, 0x1ff, P1 ;  /* 0x000001ff1000780c */ /* 0x000fe20000f84470 */
[----:B------:R-:W-:-:S04]  /*0a10*/  @!P3 IMAD.IADD R16, R9, 0x1, R17 ;  /* 0x000000010910b824 */ /* 0x000fc800078e0211 */
[----:B0-----:R-:W-:-:S04]  /*0a20*/  @!P3 IMAD.WIDE.U32 R26, R16, 0x4, R26 ;  /* 0x00000004101ab825 */ /* 0x001fc800078e001a */
[----:B------:R-:W-:-:S06]  /*0a30*/  HFMA2 R16, -RZ, RZ, 0, 0 ;  /* 0x00000000ff107431 */ /* 0x000fcc00000001ff */
[----:B------:R0:W4:Y:S02]  /*0a40*/  @!P3 LDG.E R16, desc[UR10][R26.64] ;  /* 0x0000000a1a10b981 */ /* 0x000124000c1e1900 */
[----:B0-----:R-:W0:Y:S01]  /*0a50*/  @!P4 LDC.64 R26, c[0x0][0x380] ;  /* 0x0000e000ff1acb82 */ /* 0x001e220000000a00 */
[----:B------:R-:W-:Y:S01]  /*0a60*/  ISETP.NE.OR P3, PT, R18, RZ, !P2 ;  /* 0x000000ff1200720c */ /* 0x000fe20005765670 */
[----:B------:R-:W-:-:S04]  /*0a70*/  @!P4 IMAD.IADD R17, R10, 0x1, R17 ;  /* 0x000000010a11c824 */ /* 0x000fc800078e0211 */
[----:B0-----:R-:W-:-:S04]  /*0a80*/  @!P4 IMAD.WIDE.U32 R26, R17, 0x4, R26 ;  /* 0x00000004111ac825 */ /* 0x001fc800078e001a */
[----:B------:R-:W-:Y:S02]  /*0a90*/  VIADD R17, R21, 0x40400 ;  /* 0x0004040015117836 */ /* 0x000fe40000000000 */
[----:B------:R-:W-:Y:S01]  /*0aa0*/  IMAD.MOV.U32 R18, RZ, RZ, RZ ;  /* 0x000000ffff127224 */ /* 0x000fe200078e00ff */
[----:B--2---:R0:W-:Y:S02]  /*0ab0*/  STS [R19+0x994], R28 ;  /* 0x0009941c13007388 */ /* 0x0041e40000000800 */
[----:B0-----:R-:W-:-:S06]  /*0ac0*/  MOV R28, RZ ;  /* 0x000000ff001c7202 */ /* 0x001fcc0000000f00 */
[----:B------:R0:W2:Y:S02]  /*0ad0*/  @!P4 LDG.E R28, desc[UR10][R26.64] ;  /* 0x0000000a1a1cc981 */ /* 0x0000a4000c1e1900 */
[----:B0-----:R-:W0:Y:S02]  /*0ae0*/  @!P3 LDC.64 R26, c[0x0][0x380] ;  /* 0x0000e000ff1abb82 */ /* 0x001e240000000a00 */
[----:B---3--:R1:W-:Y:S02]  /*0af0*/  STS [R19+0x990], R25 ;  /* 0x0009901913007388 */ /* 0x0083e40000000800 */
[----:B-1----:R-:W-:-:S05]  /*0b00*/  @!P3 IADD3 R25, PT, PT, R14, R17, RZ ;  /* 0x000000110e19b210 */ /* 0x002fca0007ffe0ff */
[----:B0-----:R-:W-:-:S05]  /*0b10*/  @!P3 IMAD.WIDE.U32 R26, R25, 0x4, R26 ;  /* 0x00000004191ab825 */ /* 0x001fca00078e001a */
[----:B------:R0:W3:Y:S01]  /*0b20*/  @!P3 LDG.E R18, desc[UR10][R26.64] ;  /* 0x0000000a1a12b981 */ /* 0x0000e2000c1e1900 */
[----:B------:R-:W-:-:S04]  /*0b30*/  ISETP.GT.U32.OR P3, PT, R29, 0x1ff, !P2 ;  /* 0x000001ff1d00780c */ /* 0x000fc80005764470 */
[----:B------:R-:W-:-:S13]  /*0b40*/  ISETP.GT.U32.OR P4, PT, R9, 0x1ff, P3 ;  /* 0x000001ff0900780c */ /* 0x000fda0001f84470 */
[----:B0-----:R-:W0:Y:S01]  /*0b50*/  @!P4 LDC.64 R26, c[0x0][0x380] ;  /* 0x0000e000ff1acb82 */ /* 0x001e220000000a00 */
[----:B------:R-:W-:Y:S01]  /*0b60*/  @!P4 IADD3 R25, PT, PT, R9, R17, RZ ;  /* 0x000000110919c210 */ /* 0x000fe20007ffe0ff */
[----:B-----5:R1:W-:Y:S02]  /*0b70*/  STS [R19+0x998], R23 ;  /* 0x0009981713007388 */ /* 0x0203e40000000800 */
[----:B-1----:R-:W-:Y:S02]  /*0b80*/  IMAD.MOV.U32 R23, RZ, RZ, RZ ;  /* 0x000000ffff177224 */ /* 0x002fe400078e00ff */
[----:B0-----:R-:W-:-:S05]  /*0b90*/  @!P4 IMAD.WIDE.U32 R26, R25, 0x4, R26 ;  /* 0x00000004191ac825 */ /* 0x001fca00078e001a */
[----:B------:R0:W5:Y:S01]  /*0ba0*/  @!P4 LDG.E R23, desc[UR10][R26.64] ;  /* 0x0000000a1a17c981 */ /* 0x000162000c1e1900 */
[----:B------:R-:W-:-:S13]  /*0bb0*/  ISETP.GT.U32.OR P3, PT, R10, 0x1ff, P3 ;  /* 0x000001ff0a00780c */ /* 0x000fda0001f64470 */
[----:B0-----:R-:W0:Y:S01]  /*0bc0*/  @!P3 LDC.64 R26, c[0x0][0x380] ;  /* 0x0000e000ff1abb82 */ /* 0x001e220000000a00 */
[----:B------:R-:W-:Y:S01]  /*0bd0*/  @!P3 IADD3 R17, PT, PT, R10, R17, RZ ;  /* 0x000000110a11b210 */ /* 0x000fe20007ffe0ff */
[----:B------:R-:W-:Y:S01]  /*0be0*/  IMAD.MOV.U32 R25, RZ, RZ, RZ ;  /* 0x000000ffff197224 */ /* 0x000fe200078e00ff */
[----:B------:R-:W-:Y:S01]  /*0bf0*/  IADD3 R29, PT, PT, R29, 0x1, RZ ;  /* 0x000000011d1d7810 */ /* 0x000fe20007ffe0ff */
[----:B----4-:R1:W-:Y:S03]  /*0c00*/  STS [R19+0xa1c], R20 ;  /* 0x000a1c1413007388 */ /* 0x0103e60000000800 */
[----:B-1----:R-:W-:Y:S01]  /*0c10*/  VIMNMX.U32 R20, PT, PT, R29, R24, !PT ;  /* 0x000000181d147248 */ /* 0x002fe20007fe0000 */
[----:B0-----:R-:W-:-:S05]  /*0c20*/  @!P3 IMAD.WIDE.U32 R26, R17, 0x4, R26 ;  /* 0x00000004111ab825 */ /* 0x001fca00078e001a */
[----:B------:R0:W4:Y:S01]  /*0c30*/  @!P3 LDG.E R25, desc[UR10][R26.64] ;  /* 0x0000000a1a19b981 */ /* 0x000122000c1e1900 */
[----:B------:R-:W-:-:S03]  /*0c40*/  ISETP.GT.U32.OR P3, PT, R20, 0x1ff, P0 ;  /* 0x000001ff1400780c */ /* 0x000fc60000764470 */
[----:B------:R1:W-:Y:S10]  /*0c50*/  STS [R19+0xa18], R16 ;  /* 0x000a181013007388 */ /* 0x0003f40000000800 */
[----:B-1----:R-:W1:Y:S01]  /*0c60*/  @!P3 LDC.64 R16, c[0x0][0x380] ;  /* 0x0000e000ff10bb82 */ /* 0x002e620000000a00 */
[----:B0-----:R-:W-:-:S05]  /*0c70*/  VIADD R27, R21, 0x80000 ;  /* 0x00080000151b7836 */ /* 0x001fca0000000000 */
[----:B------:R-:W-:-:S05]  /*0c80*/  @!P3 IADD3 R26, PT, PT, R9, R27, RZ ;  /* 0x0000001b091ab210 */ /* 0x000fca0007ffe0ff */
[----:B-1----:R-:W-:Y:S01]  /*0c90*/  @!P3 IMAD.WIDE.U32 R16, R26, 0x4, R16 ;  /* 0x000000041a10b825 */ /* 0x002fe200078e0010 */
[----:B------:R-:W-:Y:S02]  /*0ca0*/  LOP3.LUT R26, R14, 0xfffffe00, R29, 0xc8, !PT ;  /* 0xfffffe000e1a7812 */ /* 0x000fe400078ec81d */
[----:B------:R-:W-:Y:S01]  /*0cb0*/  ISETP.GT.U32.OR P5, PT, R20, 0x1ff, P1 ;  /* 0x000001ff1400780c */ /* 0x000fe20000fa4470 */
[----:B--2---:R-:W-:Y:S04]  /*0cc0*/  STS [R19+0xa20], R28 ;  /* 0x000a201c13007388 */ /* 0x004fe80000000800 */
[----:B---3--:R0:W-:Y:S02]  /*0cd0*/  STS [R19+0xaa4], R18 ;  /* 0x000aa41213007388 */ /* 0x0081e40000000800 */
[----:B0-----:R-:W-:-:S06]  /*0ce0*/  IMAD.MOV.U32 R18, RZ, RZ, RZ ;  /* 0x000000ffff127224 */ /* 0x001fcc00078e00ff */
[----:B------:R0:W2:Y:S01]  /*0cf0*/  @!P3 LDG.E R18, desc[UR10][R16.64] ;  /* 0x0000000a1012b981 */ /* 0x0000a2000c1e1900 */
[----:B------:R-:W-:-:S04]  /*0d00*/  ISETP.NE.AND P3, PT, R26, RZ, PT ;  /* 0x000000ff1a00720c */ /* 0x000fc80003f65270 */
[----:B------:R-:W-:-:S13]  /*0d10*/  ISETP.GT.U32.OR P4, PT, R24, 0x1ff, P3 ;  /* 0x000001ff1800780c */ /* 0x000fda0001f84470 */
[----:B0-----:R-:W0:Y:S01]  /*0d20*/  @!P4 LDC.64 R16, c[0x0][0x380] ;  /* 0x0000e000ff10cb82 */ /* 0x001e220000000a00 */
[----:B------:R-:W-:Y:S01]  /*0d30*/  @!P4 IADD3 R20, PT, PT, R14, R27, RZ ;  /* 0x0000001b0e14c210 */ /* 0x000fe20007ffe0ff */
[----:B------:R-:W-:-:S04]  /*0d40*/  IMAD.MOV.U32 R28, RZ, RZ, RZ ;  /* 0x000000ffff1c7224 */ /* 0x000fc800078e00ff */
[----:B0-----:R-:W-:-:S05]  /*0d50*/  @!P4 IMAD.WIDE.U32 R16, R20, 0x4, R16 ;  /* 0x000000041410c825 */ /* 0x001fca00078e0010 */
[----:B------:R0:W3:Y:S02]  /*0d60*/  @!P4 LDG.E R28, desc[UR10][R16.64] ;  /* 0x0000000a101cc981 */ /* 0x0000e4000c1e1900 */
[----:B0-----:R-:W0:Y:S01]  /*0d70*/  @!P5 LDC.64 R16, c[0x0][0x380] ;  /* 0x0000e000ff10db82 */ /* 0x001e220000000a00 */
[----:B------:R-:W-:Y:S02]  /*0d80*/  VIMNMX.U32 R20, PT, PT, R29, R22, !PT ;  /* 0x000000161d147248 */ /* 0x000fe40007fe0000 */
[----:B------:R-:W-:Y:S02]  /*0d90*/  @!P5 IADD3 R27, PT, PT, R10, R27, RZ ;  /* 0x0000001b0a1bd210 */ /* 0x000fe40007ffe0ff */
[----:B------:R-:W-:Y:S01]  /*0da0*/  ISETP.GT.U32.OR P4, PT, R20, 0x1ff, P0 ;  /* 0x000001ff1400780c */ /* 0x000fe20000784470 */
[----:B------:R-:W-:Y:S02]  /*0db0*/  IMAD.MOV.U32 R26, RZ, RZ, RZ ;  /* 0x000000ffff1a7224 */ /* 0x000fe400078e00ff */
[----:B0-----:R-:W-:-:S05]  /*0dc0*/  @!P5 IMAD.WIDE.U32 R16, R27, 0x4, R16 ;  /* 0x000000041b10d825 */ /* 0x001fca00078e0010 */
[----:B------:R0:W3:Y:S05]  /*0dd0*/  @!P5 LDG.E R26, desc[UR10][R16.64] ;  /* 0x0000000a101ad981 */ /* 0x0000ea000c1e1900 */
[----:B0-----:R-:W0:Y:S01]  /*0de0*/  @!P4 LDC.64 R16, c[0x0][0x380] ;  /* 0x0000e000ff10cb82 */ /* 0x001e220000000a00 */
[----:B------:R-:W-:Y:S02]  /*0df0*/  IADD3 R27, PT, PT, R21, 0x80200, RZ ;  /* 0x00080200151b7810 */ /* 0x000fe40007ffe0ff */
[----:B------:R-:W-:Y:S01]  /*0e00*/  ISETP.GT.U32.OR P3, PT, R22, 0x1ff, P3 ;  /* 0x000001ff1600780c */ /* 0x000fe20001f64470 */
[----:B------:R-:W-:Y:S02]  /*0e10*/  HFMA2 R24, -RZ, RZ, 0, 0 ;  /* 0x00000000ff187431 */ /* 0x000fe400000001ff */
[----:B------:R-:W-:-:S04]  /*0e20*/  @!P4 IMAD.IADD R29, R9, 0x1, R27 ;  /* 0x00000001091dc824 */ /* 0x000fc800078e021b */
[----:B0-----:R-:W-:-:S05]  /*0e30*/  @!P4 IMAD.WIDE.U32 R16, R29, 0x4, R16 ;  /* 0x000000041d10c825 */ /* 0x001fca00078e0010 */
[----:B------:R0:W3:Y:S02]  /*0e40*/  @!P4 LDG.E R24, desc[UR10][R16.64] ;  /* 0x0000000a1018c981 */ /* 0x0000e4000c1e1900 */
[----:B0-----:R-:W0:Y:S01]  /*0e50*/  @!P3 LDC.64 R16, c[0x0][0x380] ;  /* 0x0000e000ff10bb82 */ /* 0x001e220000000a00 */
[----:B------:R-:W-:Y:S01]  /*0e60*/  ISETP.GT.U32.OR P1, PT, R20, 0x1ff, P1 ;  /* 0x000001ff1400780c */ /* 0x000fe20000f24470 */
[----:B------:R-:W-:Y:S01]  /*0e70*/  @!P3 IMAD.IADD R29, R14, 0x1, R27 ;  /* 0x000000010e1db824 */ /* 0x000fe200078e021b */
[----:B------:R-:W-:Y:S01]  /*0e80*/  MOV R22, RZ ;  /* 0x000000ff00167202 */ /* 0x000fe20000000f00 */
[----:B-----5:R1:W-:Y:S02]  /*0e90*/  STS [R19+0xaa0], R23 ;  /* 0x000aa01713007388 */ /* 0x0203e40000000800 */
[----:B-1----:R-:W-:Y:S02]  /*0ea0*/  VIADD R23, R6, UR4 ;  /* 0x0000000406177c36 */ /* 0x002fe40008000000 */
[----:B0-----:R-:W-:-:S05]  /*0eb0*/  @!P3 IMAD.WIDE.U32 R16, R29, 0x4, R16 ;  /* 0x000000041d10b825 */ /* 0x001fca00078e0010 */
[----:B------:R0:W5:Y:S01]  /*0ec0*/  @!P3 LDG.E R22, desc[UR10][R16.64] ;  /* 0x0000000a1016b981 */ /* 0x000162000c1e1900 */
[----:B------:R-:W-:Y:S01]  /*0ed0*/  IADD3 R23, PT, PT, R23, 0x1, RZ ;  /* 0x0000000117177810 */ /* 0x000fe20007ffe0ff */
[----:B0-----:R-:W0:Y:S03]  /*0ee0*/  @!P1 LDC.64 R16, c[0x0][0x380] ;  /* 0x0000e000ff109b82 */ /* 0x001e260000000a00 */
[----:B------:R-:W-:Y:S01]  /*0ef0*/  ISETP.GT.U32.OR P3, PT, R23, 0x1ff, !P2 ;  /* 0x000001ff1700780c */ /* 0x000fe20005764470 */
[----:B------:R-:W-:-:S03]  /*0f00*/  HFMA2 R20, -RZ, RZ, 0, 0 ;  /* 0x00000000ff147431 */ /* 0x000fc600000001ff */
[----:B------:R-:W-:Y:S01]  /*0f10*/  ISETP.GT.U32.OR P4, PT, R9, 0x1ff, P3 ;  /* 0x000001ff0900780c */ /* 0x000fe20001f84470 */
[----:B------:R-:W-:-:S04]  /*0f20*/  @!P1 IMAD.IADD R27, R10, 0x1, R27 ;  /* 0x000000010a1b9824 */ /* 0x000fc800078e021b */
[----:B0-----:R-:W-:-:S05]  /*0f30*/  @!P1 IMAD.WIDE.U32 R16, R27, 0x4, R16 ;  /* 0x000000041b109825 */ /* 0x001fca00078e0010 */
[----:B------:R0:W5:Y:S03]  /*0f40*/  @!P1 LDG.E R20, desc[UR10][R16.64] ;  /* 0x0000000a10149981 */ /* 0x000166000c1e1900 */
[----:B0-----:R-:W0:Y:S01]  /*0f50*/  @!P4 LDC.64 R16, c[0x0][0x380] ;  /* 0x0000e000ff10cb82 */ /* 0x001e220000000a00 */
[----:B------:R-:W-:Y:S01]  /*0f60*/  LOP3.LUT R23, R14, 0xfffffe00, R23, 0xc8, !PT ;  /* 0xfffffe000e177812 */ /* 0x000fe200078ec817 */
[----:B------:R-:W-:-:S03]  /*0f70*/  VIADD R21, R21, 0x80400 ;  /* 0x0008040015157836 */ /* 0x000fc60000000000 */
[----:B------:R-:W-:Y:S02]  /*0f80*/  ISETP.NE.OR P2, PT, R23, RZ, !P2 ;  /* 0x000000ff1700720c */ /* 0x000fe40005745670 */
[----:B------:R-:W-:-:S05]  /*0f90*/  @!P4 IADD3 R23, PT, PT, R9, R21, RZ ;  /* 0x000000150917c210 */ /* 0x000fca0007ffe0ff */
[----:B0-----:R-:W-:-:S04]  /*0fa0*/  @!P4 IMAD.WIDE.U32 R16, R23, 0x4, R16 ;  /* 0x000000041710c825 */ /* 0x001fc800078e0010 */
[----:B------:R-:W-:-:S06]  /*0fb0*/  IMAD.MOV.U32 R23, RZ, RZ, RZ ;  /* 0x000000ffff177224 */ /* 0x000fcc00078e00ff */
[----:B------:R0:W5:Y:S02]  /*0fc0*/  @!P4 LDG.E R23, desc[UR10][R16.64] ;  /* 0x0000000a1017c981 */ /* 0x000164000c1e1900 */
[----:B0-----:R-:W0:Y:S01]  /*0fd0*/  @!P2 LDC.64 R16, c[0x0][0x380] ;  /* 0x0000e000ff10ab82 */ /* 0x001e220000000a00 */
[----:B------:R-:W-:Y:S02]  /*0fe0*/  ISETP.GT.U32.OR P1, PT, R10, 0x1ff, P3 ;  /* 0x000001ff0a00780c */ /* 0x000fe40001f24470 */
[----:B------:R-:W-:-:S05]  /*0ff0*/  @!P2 IADD3 R27, PT, PT, R14, R21, RZ ;  /* 0x000000150e1ba210 */ /* 0x000fca0007ffe0ff */
[----:B0-----:R-:W-:-:S04]  /*1000*/  @!P2 IMAD.WIDE.U32 R16, R27, 0x4, R16 ;  /* 0x000000041b10a825 */ /* 0x001fc800078e0010 */
[----:B------:R-:W-:-:S06]  /*1010*/  IMAD.MOV.U32 R27, RZ, RZ, RZ ;  /* 0x000000ffff1b7224 */ /* 0x000fcc00078e00ff */
[----:B------:R0:W5:Y:S02]  /*1020*/  @!P2 LDG.E R27, desc[UR10][R16.64] ;  /* 0x0000000a101ba981 */ /* 0x000164000c1e1900 */
[----:B0-----:R-:W0:Y:S01]  /*1030*/  @!P1 LDC.64 R16, c[0x0][0x380] ;  /* 0x0000e000ff109b82 */ /* 0x001e220000000a00 */
[----:B------:R-:W-:-:S05]  /*1040*/  @!P1 IADD3 R21, PT, PT, R10, R21, RZ ;  /* 0x000000150a159210 */ /* 0x000fca0007ffe0ff */
[----:B0-----:R-:W-:-:S04]  /*1050*/  @!P1 IMAD.WIDE.U32 R16, R21, 0x4, R16 ;  /* 0x0000000415109825 */ /* 0x001fc800078e0010 */
[----:B------:R-:W-:-:S06]  /*1060*/  IMAD.MOV.U32 R21, RZ, RZ, RZ ;  /* 0x000000ffff157224 */ /* 0x000fcc00078e00ff */
[----:B------:R-:W5:Y:S01]  /*1070*/  @!P1 LDG.E R21, desc[UR10][R16.64] ;  /* 0x0000000a10159981 */ /* 0x000f62000c1e1900 */
[----:B------:R-:W-:-:S03]  /*1080*/  UIADD3 UR5, UPT, UPT, UR5, 0x1, URZ ;  /* 0x0000000105057890 */ /* 0x000fc6000fffe0ff */
[----:B----4-:R4:W-:Y:S04]  /*1090*/  STS [R19+0xaa8], R25 ;  /* 0x000aa81913007388 */ /* 0x0109e80000000800 */
[----:B--2---:R4:W-:Y:S04]  /*10a0*/  STS [R19+0x1320], R18 ;  /* 0x0013201213007388 */ /* 0x0049e80000000800 */
[----:B---3--:R4:W-:Y:S01]  /*10b0*/  STS [R19+0x1324], R28 ;  /* 0x0013241c13007388 */ /* 0x0089e20000000800 */
[----:B------:R-:W-:-:S03]  /*10c0*/  ISETP.NE.AND P1, PT, R2, UR5, PT ;  /* 0x0000000502007c0c */ /* 0x000fc6000bf25270 */
[----:B------:R4:W-:Y:S04]  /*10d0*/  STS [R19+0x1328], R26 ;  /* 0x0013281a13007388 */ /* 0x0009e80000000800 */
[----:B------:R4:W-:Y:S04]  /*10e0*/  STS [R19+0x13a8], R24 ;  /* 0x0013a81813007388 */ /* 0x0009e80000000800 */
[----:B-----5:R4:W-:Y:S04]  /*10f0*/  STS [R19+0x13ac], R22 ;  /* 0x0013ac1613007388 */ /* 0x0209e80000000800 */
[----:B------:R4:W-:Y:S04]  /*1100*/  STS [R19+0x13b0], R20 ;  /* 0x0013b01413007388 */ /* 0x0009e80000000800 */
[----:B------:R4:W-:Y:S04]  /*1110*/  STS [R19+0x1430], R23 ;  /* 0x0014301713007388 */ /* 0x0009e80000000800 */
[----:B------:R4:W-:Y:S04]  /*1120*/  STS [R19+0x1434], R27 ;  /* 0x0014341b13007388 */ /* 0x0009e80000000800 */
[----:B------:R4:W-:Y:S01]  /*1130*/  STS [R19+0x1438], R21 ;  /* 0x0014381513007388 */ /* 0x0009e20000000800 */
[----:B------:R-:W-:Y:S05]  /*1140*/  @P1 BRA `(.L_x_2) ;  /* 0xfffffff000481947 */ /* 0x000fea000383ffff */
.L_x_1:
[----:B------:R-:W-:-:S06]  /*1150*/  UIADD3 UR4, UPT, UPT, UR4, 0x1, URZ ;  /* 0x0000000104047890 */ /* 0x000fcc000fffe0ff */
[----:B------:R-:W-:-:S13]  /*1160*/  ISETP.NE.AND P0, PT, R4, UR4, PT ;  /* 0x0000000404007c0c */ /* 0x000fda000bf05270 */
[----:B------:R-:W-:Y:S05]  /*1170*/  @P0 BRA `(.L_x_3) ;  /* 0xfffffff0001c0947 */ /* 0x000fea000383ffff */
.L_x_0:
[----:B------:R-:W-:Y:S01]  /*1180*/  BAR.SYNC.DEFER_BLOCKING 0x0 ;  /* 0x0000000000007b1d */ /* 0x000fe20000010000 */
[----:B------:R-:W-:-:S13]  /*1190*/  ISETP.GT.U32.AND P0, PT, R0, 0x10, PT ;  /* 0x000000100000780c */ /* 0x000fda0003f04070 */
[----:B------:R-:W-:Y:S05]  /*11a0*/  @P0 EXIT ;  /* 0x000000000000094d */ /* 0x000fea0003800000 */
[----:B------:R-:W0:Y:S01]  /*11b0*/  S2R R0, SR_TID.X ;  /* 0x0000000000007919 */ /* 0x000e220000002100 */
[--C-:B------:R-:W-:Y:S01]  /*11c0*/  SHF.R.S32.HI R15, RZ, 0x1f, R14.reuse ;  /* 0x0000001fff0f7819 */ /* 0x100fe2000001140e */
[C---:B------:R-:W-:Y:S01]  /*11d0*/  IMAD R9, R2.reuse, R5, RZ ;  /* 0x0000000502097224 */ /* 0x040fe200078e02ff */
[C---:B------:R-:W-:Y:S01]  /*11e0*/  IADD3 R8, PT, PT, -R2.reuse, RZ, RZ ;  /* 0x000000ff02087210 */ /* 0x040fe20007ffe1ff */
[----:B------:R-:W1:Y:S01]  /*11f0*/  S2R R11, SR_TID.Z ;  /* 0x00000000000b7919 */ /* 0x000e620000002300 */
[----:B------:R-:W-:Y:S01]  /*1200*/  IMAD R3, R2, R3, RZ ;  /* 0x0000000302037224 */ /* 0x000fe200078e02ff */
[----:B------:R-:W-:Y:S01]  /*1210*/  UMOV UR4, URZ ;  /* 0x000000ff00047c82 */ /* 0x000fe20008000000 */
[----:B------:R-:W-:-:S04]  /*1220*/  IMAD.WIDE.U32 R14, R9, 0x200, R14 ;  /* 0x00000200090e7825 */ /* 0x000fc800078e000e */
[C---:B------:R-:W-:Y:S02]  /*1230*/  IMAD R7, R4.reuse, R7, RZ ;  /* 0x0000000704077224 */ /* 0x040fe400078e02ff */
[----:B0-----:R-:W-:Y:S02]  /*1240*/  IMAD R5, R3, 0x22, R0 ;  /* 0x0000002203057824 */ /* 0x001fe400078e0200 */
[----:B-1----:R-:W-:-:S07]  /*1250*/  IMAD R9, R4, R11, RZ ;  /* 0x0000000b04097224 */ /* 0x002fce00078e02ff */
.L_x_6:
[----:B------:R-:W-:-:S09]  /*1260*/  UISETP.GT.U32.AND UP0, UPT, UR8, 0x10, UPT ;  /* 0x000000100800788c */ /* 0x000fd2000bf04070 */
[----:B0-----:R-:W-:Y:S05]  /*1270*/  BRA.U UP0, `(.L_x_4) ;  /* 0x0000000500a07547 */ /* 0x001fea000b800000 */
[----:B------:R-:W0:Y:S01]  /*1280*/  S2UR UR6, SR_CgaCtaId ;  /* 0x00000000000679c3 */ /* 0x000e220000008800 */
[----:B------:R-:W-:Y:S01]  /*1290*/  VIADD R0, R9, UR4 ;  /* 0x0000000409007c36 */ /* 0x000fe20008000000 */
[----:B------:R-:W-:Y:S01]  /*12a0*/  UMOV UR5, 0x400 ;  /* 0x0000040000057882 */ /* 0x000fe20000000000 */
[----:B------:R-:W-:Y:S01]  /*12b0*/  IADD3 R3, PT, PT, R7, UR4, RZ ;  /* 0x0000000407037c10 */ /* 0x000fe2000fffe0ff */
[----:B------:R-:W-:Y:S02]  /*12c0*/  IMAD.MOV.U32 R11, RZ, RZ, R8 ;  /* 0x000000ffff0b7224 */ /* 0x000fe400078e0008 */
[----:B------:R-:W-:Y:S02]  /*12d0*/  IMAD R0, R0, 0x264, R5 ;  /* 0x0000026400007824 */ /* 0x000fe400078e0205 */
[----:B------:R-:W-:Y:S01]  /*12e0*/  IMAD.WIDE.U32 R2, R3, 0x40000, R14 ;  /* 0x0004000003027825 */ /* 0x000fe200078e000e */
[----:B0-----:R-:W-:Y:S01]  /*12f0*/  ULEA UR5, UR6, UR5, 0x18 ;  /* 0x0000000506057291 */ /* 0x001fe2000f8ec0ff */
[----:B------:R-:W0:Y:S05]  /*1300*/  LDCU.64 UR6, c[0x0][0x388] ;  /* 0x00007100ff0677ac */ /* 0x000e2a0008000a00 */
[----:B------:R-:W-:-:S04]  /*1310*/  LEA R0, R0, UR5, 0x2 ;  /* 0x0000000500007c11 */ /* 0x000fc8000f8e10ff */
[----:B------:R-:W-:Y:S01]  /*1320*/  IADD3 R10, PT, PT, R0, 0xa1c, RZ ;  /* 0x00000a1c000a7810 */ /* 0x000fe20007ffe0ff */
[----:B------:R1:W2:Y:S01]  /*1330*/  LDS R6, [R0+0xa1c] ;  /* 0x000a1c0000067984 */ /* 0x0002a20000000800 */
[----:B0-----:R-:W-:-:S04]  /*1340*/  LEA R12, P0, R2, UR6, 0x2 ;  /* 0x00000006020c7c11 */ /* 0x001fc8000f8010ff */
[----:B-1----:R-:W-:-:S09]  /*1350*/  LEA.HI.X R13, R2, UR7, R3, 0x2, P0 ;  /* 0x00000007020d7c11 */ /* 0x002fd200080f1403 */
.L_x_5:
[----:B0-----:R-:W0:Y:S01]  /*1360*/  LDC.64 R2, c[0x0][0x390] ;  /* 0x0000e400ff027b82 */ /* 0x001e220000000a00 */
[----:B----4-:R-:W1:Y:S04]  /*1370*/  LDS R19, [R10+-0xa1c] ;  /* 0xfff5e4000a137984 */ /* 0x010e680000000800 */
[----:B------:R-:W3:Y:S04]  /*1380*/  LDS R20, [R10+-0xa18] ;  /* 0xfff5e8000a147984 */ /* 0x000ee80000000800 */
[----:B------:R-:W4:Y:S04]  /*1390*/  LDS R26, [R10+-0xa14] ;  /* 0xfff5ec000a1a7984 */ /* 0x000f280000000800 */
[----:B------:R-:W-:Y:S04]  /*13a0*/  LDS R28, [R10+-0x4] ;  /* 0xfffffc000a1c7984 */ /* 0x000fe80000000800 */
[----:B0-----:R-:W1:Y:S04]  /*13b0*/  LDG.E R0, desc[UR10][R2.64] ;  /* 0x0000000a02007981 */ /* 0x001e68000c1e1900 */
[----:B------:R-:W3:Y:S04]  /*13c0*/  LDG.E R23, desc[UR10][R2.64+0x4] ;  /* 0x0000040a02177981 */ /* 0x000ee8000c1e1900 */
[----:B------:R-:W4:Y:S04]  /*13d0*/  LDG.E R22, desc[UR10][R2.64+0x8] ;  /* 0x0000080a02167981 */ /* 0x000f28000c1e1900 */
[----:B------:R-:W5:Y:S04]  /*13e0*/  LDG.E R21, desc[UR10][R2.64+0xc] ;  /* 0x00000c0a02157981 */ /* 0x000f68000c1e1900 */
[----:B------:R-:W2:Y:S04]  /*13f0*/  LDG.E R18, desc[UR10][R2.64+0x10] ;  /* 0x0000100a02127981 */ /* 0x000ea8000c1e1900 */
[----:B------:R-:W2:Y:S04]  /*1400*/  LDG.E R25, desc[UR10][R2.64+0x14] ;  /* 0x0000140a02197981 */ /* 0x000ea8000c1e1900 */
[----:B------:R-:W2:Y:S04]  /*1410*/  LDG.E R24, desc[UR10][R2.64+0x18] ;  /* 0x0000180a02187981 */ /* 0x000ea8000c1e1900 */
[----:B------:R-:W2:Y:S04]  /*1420*/  LDG.E R16, desc[UR10][R2.64+0x1c] ;  /* 0x00001c0a02107981 */ /* 0x000ea8000c1e1900 */
[----:B------:R-:W2:Y:S01]  /*1430*/  LDG.E R17, desc[UR10][R2.64+0x20] ;  /* 0x0000200a02117981 */ /* 0x000ea2000c1e1900 */
[----:B-1----:R-:W-:-:S03]  /*1440*/  FFMA R0, R0, R19, RZ ;  /* 0x0000001300007223 */ /* 0x002fc600000000ff */
[----:B------:R-:W2:Y:S01]  /*1450*/  LDG.E R19, desc[UR10][R2.64+0x24] ;  /* 0x0000240a02137981 */ /* 0x000ea2000c1e1900 */
[----:B---3--:R-:W-:-:S03]  /*1460*/  FFMA R23, R23, R20, R0 ;  /* 0x0000001417177223 */ /* 0x008fc60000000000 */
[----:B------:R-:W5:Y:S04]  /*1470*/  LDS R0, [R10+-0x994] ;  /* 0xfff66c000a007984 */ /* 0x000f680000000800 */
[----:B------:R-:W3:Y:S01]  /*1480*/  LDG.E R20, desc[UR10][R2.64+0x28] ;  /* 0x0000280a02147981 */ /* 0x000ee2000c1e1900 */
[----:B----4-:R-:W-:-:S03]  /*1490*/  FFMA R22, R22, R26, R23 ;  /* 0x0000001a16167223 */ /* 0x010fc60000000017 */
[----:B------:R-:W4:Y:S04]  /*14a0*/  LDG.E R23, desc[UR10][R2.64+0x2c] ;  /* 0x00002c0a02177981 */ /* 0x000f28000c1e1900 */
[----:B------:R-:W2:Y:S01]  /*14b0*/  LDS R26, [R10+-0x990] ;  /* 0xfff670000a1a7984 */ /* 0x000ea20000000800 */
[----:B-----5:R-:W-:-:S03]  /*14c0*/  FFMA R27, R21, R0, R22 ;  /* 0x00000000151b7223 */ /* 0x020fc60000000016 */
[----:B------:R-:W5:Y:S04]  /*14d0*/  LDG.E R22, desc[UR10][R2.64+0x30] ;  /* 0x0000300a02167981 */ /* 0x000f68000c1e1900 */
[----:B------:R-:W5:Y:S04]  /*14e0*/  LDG.E R21, desc[UR10][R2.64+0x34] ;  /* 0x0000340a02157981 */ /* 0x000f68000c1e1900 */
[----:B------:R-:W0:Y:S01]  /*14f0*/  LDS R0, [R10+-0x98c] ;  /* 0xfff674000a007984 */ /* 0x000e220000000800 */
[----:B--2---:R-:W-:-:S03]  /*1500*/  FFMA R26, R18, R26, R27 ;  /* 0x0000001a121a7223 */ /* 0x004fc6000000001b */
[----:B------:R-:W2:Y:S04]  /*1510*/  LDG.E R18, desc[UR10][R2.64+0x38] ;  /* 0x0000380a02127981 */ /* 0x000ea8000c1e1900 */
[----:B------:R-:W-:Y:S01]  /*1520*/  LDS R27, [R10+0x4] ;  /* 0x000004000a1b7984 */ /* 0x000fe20000000800 */
[----:B0-----:R-:W-:-:S03]  /*1530*/  FFMA R25, R25, R0, R26 ;  /* 0x0000000019197223 */ /* 0x001fc6000000001a */
[----:B------:R-:W0:Y:S04]  /*1540*/  LDS R0, [R10+-0x90c] ;  /* 0xfff6f4000a007984 */ /* 0x000e280000000800 */
[----:B------:R-:W1:Y:S01]  /*1550*/  LDS R26, [R10+-0x908] ;  /* 0xfff6f8000a1a7984 */ /* 0x000e620000000800 */
[----:B0-----:R-:W-:-:S03]  /*1560*/  FFMA R25, R24, R0, R25 ;  /* 0x0000000018197223 */ /* 0x001fc60000000019 */
[----:B------:R-:W0:Y:S04]  /*1570*/  LDS R24, [R10+-0x904] ;  /* 0xfff6fc000a187984 */ /* 0x000e280000000800 */
[----:B------:R-:W2:Y:S01]  /*1580*/  LDG.E R0, desc[UR10][R2.64+0x3c] ;  /* 0x00003c0a02007981 */ /* 0x000ea2000c1e1900 */
[----:B-1----:R-:W-:-:S03]  /*1590*/  FFMA R16, R16, R26, R25 ;  /* 0x0000001a10107223 */ /* 0x002fc60000000019 */
[----:B------:R-:W1:Y:S04]  /*15a0*/  LDS R25, [R10+-0x8c] ;  /* 0xffff74000a197984 */ /* 0x000e680000000800 */
[----:B------:R-:W3:Y:S01]  /*15b0*/  LDS R26, [R10+-0x88] ;  /* 0xffff78000a1a7984 */ /* 0x000ee20000000800 */
[----:B0-----:R-:W-:-:S03]  /*15c0*/  FFMA R24, R17, R24, R16 ;  /* 0x0000001811187223 */ /* 0x001fc60000000010 */
[----:B------:R-:W2:Y:S04]  /*15d0*/  LDG.E R17, desc[UR10][R2.64+0x40] ;  /* 0x0000400a02117981 */ /* 0x000ea8000c1e1900 */
[----:B------:R-:W2:Y:S01]  /*15e0*/  LDG.E R16, desc[UR10][R2.64+0x44] ;  /* 0x0000440a02107981 */ /* 0x000ea2000c1e1900 */
[----:B-1----:R-:W-:-:S03]  /*15f0*/  FFMA R19, R19, R25, R24 ;  /* 0x0000001913137223 */ /* 0x002fc60000000018 */
[----:B------:R-:W4:Y:S01]  /*1600*/  LDS R24, [R10+-0x84] ;  /* 0xffff7c000a187984 */ /* 0x000f220000000800 */
[----:B---3--:R-:W-:-:S03]  /*1610*/  FFMA R26, R20, R26, R19 ;  /* 0x0000001a141a7223 */ /* 0x008fc60000000013 */
[----:B------:R-:W3:Y:S04]  /*1620*/  LDG.E R19, desc[UR10][R2.64+0x48] ;  /* 0x0000480a02137981 */ /* 0x000ee8000c1e1900 */
[----:B------:R-:W3:Y:S01]  /*1630*/  LDG.E R20, desc[UR10][R2.64+0x4c] ;  /* 0x00004c0a02147981 */ /* 0x000ee2000c1e1900 */
[----:B----4-:R-:W-:-:S03]  /*1640*/  FFMA R25, R23, R24, R26 ;  /* 0x0000001817197223 */ /* 0x010fc6000000001a */
[----:B------:R-:W4:Y:S01]  /*1650*/  LDG.E R23, desc[UR10][R2.64+0x50] ;  /* 0x0000500a02177981 */ /* 0x000f22000c1e1900 */
[----:B-----5:R-:W-:-:S03]  /*1660*/  FFMA R28, R22, R28, R25 ;  /* 0x0000001c161c7223 */ /* 0x020fc60000000019 */
[----:B------:R-:W5:Y:S01]  /*1670*/  LDG.E R22, desc[UR10][R2.64+0x54] ;  /* 0x0000540a02167981 */ /* 0x000f62000c1e1900 */
[----:B------:R-:W-:-:S03]  /*1680*/  FFMA R29, R21, R6, R28 ;  /* 0x00000006151d7223 */ /* 0x000fc6000000001c */
[----:B------:R-:W5:Y:S04]  /*1690*/  LDG.E R25, desc[UR10][R2.64+0x58] ;  /* 0x0000580a02197981 */ /* 0x000f68000c1e1900 */
[----:B------:R-:W5:Y:S04]  /*16a0*/  LDG.E R24, desc[UR10][R2.64+0x5c] ;  /* 0x00005c0a02187981 */ /* 0x000f68000c1e1900 */
[----:B------:R-:W5:Y:S01]  /*16b0*/  LDG.E R21, desc[UR10][R2.64+0x60] ;  /* 0x0000600a02157981 */ /* 0x000f62000c1e1900 */
[----:B--2---:R-:W-:-:S03]  /*16c0*/  FFMA R27, R18, R27, R29 ;  /* 0x0000001b121b7223 */ /* 0x004fc6000000001d */
[----:B------:R-:W2:Y:S04]  /*16d0*/  LDG.E R18, desc[UR10][R2.64+0x64] ;  /* 0x0000640a02127981 */ /* 0x000ea8000c1e1900 */
[----:B------:R0:W2:Y:S01]  /*16e0*/  LDG.E R26, desc[UR10][R2.64+0x68] ;  /* 0x0000680a021a7981 */ /* 0x0000a2000c1e1900 */
[----:B------:R-:W-:-:S03]  /*16f0*/  VIADD R11, R11, 0x1 ;  /* 0x000000010b0b7836 */ /* 0x000fc60000000000 */
[----:B------:R-:W1:Y:S02]  /*1700*/  LDS R6, [R10+0x84] ;  /* 0x000084000a067984 */ /* 0x000e640000000800 */
[----:B------:R-:W-:Y:S02]  /*1710*/  ISETP.NE.AND P0, PT, R11, RZ, PT ;  /* 0x000000ff0b00720c */ /* 0x000fe40003f05270 */
[----:B------:R-:W-:Y:S04]  /*1720*/  LDS R28, [R10+0x904] ;  /* 0x000904000a1c7984 */ /* 0x000fe80000000800 */
[----:B0-----:R-:W-:Y:S04]  /*1730*/  LDS R3, [R10+0x98c] ;  /* 0x00098c000a037984 */ /* 0x001fe80000000800 */
[----:B------:R-:W-:Y:S01]  /*1740*/  LDS R2, [R10+0x990] ;  /* 0x000990000a027984 */ /* 0x000fe20000000800 */
[----:B-1----:R-:W-:-:S03]  /*1750*/  FFMA R0, R0, R6, R27 ;  /* 0x0000000600007223 */ /* 0x002fc6000000001b */
[----:B------:R-:W0:Y:S04]  /*1760*/  LDS R6, [R10+0x88] ;  /* 0x000088000a067984 */ /* 0x000e280000000800 */
[----:B------:R-:W1:Y:S01]  /*1770*/  LDS R27, [R10+0x8c] ;  /* 0x00008c000a1b7984 */ /* 0x000e620000000800 */
[----:B0-----:R-:W-:-:S03]  /*1780*/  FFMA R17, R17, R6, R0 ;  /* 0x0000000611117223 */ /* 0x001fc60000000000 */
[----:B------:R-:W-:Y:S01]  /*1790*/  LDS R0, [R10+0x90c] ;  /* 0x00090c000a007984 */ /* 0x000fe20000000800 */
[----:B-1----:R-:W-:-:S03]  /*17a0*/  FFMA R16, R16, R27, R17 ;  /* 0x0000001b10107223 */ /* 0x002fc60000000011 */
[----:B------:R-:W0:Y:S01]  /*17b0*/  LDS R17, [R10+0x908] ;  /* 0x000908000a117984 */ /* 0x000e220000000800 */
[----:B---3--:R-:W-:-:S03]  /*17c0*/  FFMA R19, R19, R28, R16 ;  /* 0x0000001c13137223 */ /* 0x008fc60000000010 */
[----:B------:R-:W-:Y:S01]  /*17d0*/  LDS R16, [R10+0xa14] ;  /* 0x000a14000a107984 */ /* 0x000fe20000000800 */
[----:B0-----:R-:W-:-:S03]  /*17e0*/  FFMA R20, R20, R17, R19 ;  /* 0x0000001114147223 */ /* 0x001fc60000000013 */
[----:B------:R-:W0:Y:S04]  /*17f0*/  LDS R17, [R10+0x994] ;  /* 0x000994000a117984 */ /* 0x000e280000000800 */
[----:B------:R-:W-:Y:S01]  /*1800*/  LDS R19, [R10+0xa1c] ;  /* 0x000a1c000a137984 */ /* 0x000fe20000000800 */
[----:B----4-:R-:W-:-:S03]  /*1810*/  FFMA R23, R23, R0, R20 ;  /* 0x0000000017177223 */ /* 0x010fc60000000014 */
[----:B------:R1:W2:Y:S01]  /*1820*/  LDS R0, [R10+0xa18] ;  /* 0x000a18000a007984 */ /* 0x0002a20000000800 */
[----:B-----5:R-:W-:Y:S01]  /*1830*/  FFMA R22, R22, R3, R23 ;  /* 0x0000000316167223 */ /* 0x020fe20000000017 */
[----:B------:R-:W-:-:S03]  /*1840*/  MOV R3, R13 ;  /* 0x0000000d00037202 */ /* 0x000fc60000000f00 */
[----:B------:R-:W-:Y:S01]  /*1850*/  FFMA R25, R25, R2, R22 ;  /* 0x0000000219197223 */ /* 0x000fe20000000016 */
[----:B------:R-:W-:Y:S01]  /*1860*/  IMAD.MOV.U32 R2, RZ, RZ, R12 ;  /* 0x000000ffff027224 */ /* 0x000fe200078e000c */
[----:B------:R-:W-:Y:S02]  /*1870*/  IADD3 R12, P1, PT, R12, 0x800, RZ ;  /* 0x000008000c0c7810 */ /* 0x000fe40007f3e0ff */
[----:B0-----:R-:W-:Y:S01]  /*1880*/  FFMA R24, R24, R17, R25 ;  /* 0x0000001118187223 */ /* 0x001fe20000000019 */
[----:B-1----:R-:W-:Y:S02]  /*1890*/  IADD3 R10, PT, PT, R10, 0x88, RZ ;  /* 0x000000880a0a7810 */ /* 0x002fe40007ffe0ff */
[----:B------:R-:W-:Y:S02]  /*18a0*/  IMAD.X R13, RZ, RZ, R13, P1 ;  /* 0x000000ffff0d7224 */ /* 0x000fe400008e060d */
[----:B------:R-:W-:-:S04]  /*18b0*/  FFMA R21, R21, R16, R24 ;  /* 0x0000001015157223 */ /* 0x000fc80000000018 */
[----:B--2---:R-:W-:-:S04]  /*18c0*/  FFMA R21, R18, R0, R21 ;  /* 0x0000000012157223 */ /* 0x004fc80000000015 */
[----:B------:R-:W-:-:S05]  /*18d0*/  FFMA R19, R26, R19, R21 ;  /* 0x000000131a137223 */ /* 0x000fca0000000015 */
[----:B------:R0:W-:Y:S01]  /*18e0*/  STG.E desc[UR10][R2.64], R19 ;  /* 0x0000001302007986 */ /* 0x0001e2000c10190a */
[----:B------:R-:W-:Y:S05]  /*18f0*/  @P0 BRA `(.L_x_5) ;  /* 0xfffffff800980947 */ /* 0x000fea000383ffff */
.L_x_4:
[----:B------:R-:W-:-:S06]  /*1900*/  UIADD3 UR4, UPT, UPT, UR4, 0x1, URZ ;  /* 0x0000000104047890 */ /* 0x000fcc000fffe0ff */
[----:B------:R-:W-:-:S13]  /*1910*/  ISETP.NE.AND P0, PT, R4, UR4, PT ;  /* 0x0000000404007c0c */ /* 0x000fda000bf05270 */
[----:B------:R-:W-:Y:S05]  /*1920*/  @P0 BRA `(.L_x_6) ;  /* 0xfffffff8004c0947 */ /* 0x000fea000383ffff */
[----:B------:R-:W-:Y:S05]  /*1930*/  EXIT ;  /* 0x000000000000794d */ /* 0x000fea0003800000 */
        .weak           $__internal_0_$__cuda_sm20_div_u16
        .type           $__internal_0_$__cuda_sm20_div_u16,@function
        .size           $__internal_0_$__cuda_sm20_div_u16,(.L_x_112 - $__internal_0_$__cuda_sm20_div_u16)
$__internal_0_$__cuda_sm20_div_u16:
[----:B------:R-:W0:Y:S01]  /*1940*/  I2F.U16 R3, R7 ;  /* 0x0000000700037306 */ /* 0x000e220000101000 */
[----:B------:R-:W-:Y:S01]  /*1950*/  HFMA2 R4, -RZ, RZ, 15, 0 ;  /* 0x4b800000ff047431 */ /* 0x000fe200000001ff */
[C---:B0-----:R-:W-:Y:S02]  /*1960*/  FSETP.GEU.AND P1, PT, |R3|.reuse, 1.175494350822287508e-38, PT ;  /* 0x008000000300780b */ /* 0x041fe40003f2e200 */
[----:B------:R-:W-:Y:S02]  /*1970*/  FSETP.GT.AND P0, PT, |R3|, 8.50705917302346158658e+37, PT ;  /* 0x7e8000000300780b */ /* 0x000fe40003f04200 */
[----:B------:R-:W-:-:S04]  /*1980*/  FSEL R4, R4, 1, !P1 ;  /* 0x3f80000004047808 */ /* 0x000fc80004800000 */
[----:B------:R-:W-:Y:S02]  /*1990*/  FSEL R4, R4, 0.25, !P0 ;  /* 0x3e80000004047808 */ /* 0x000fe40004000000 */
[----:B------:R-:W-:-:S03]  /*19a0*/  ISETP.NE.U32.AND P0, PT, R7, RZ, PT ;  /* 0x000000ff0700720c */ /* 0x000fc60003f05070 */
[----:B------:R-:W-:Y:S02]  /*19b0*/  FMUL R6, R3, R4 ;  /* 0x0000000403067220 */ /* 0x000fe40000400000 */
[----:B------:R-:W-:Y:S08]  /*19c0*/  I2F.U16.RZ R3, UR4 ;  /* 0x0000000400037d06 */ /* 0x000ff0000810d000 */
[----:B------:R-:W0:Y:S02]  /*19d0*/  MUFU.RCP R5, R6 ;  /* 0x0000000600057308 */ /* 0x000e240000001000 */
[----:B0-----:R-:W-:-:S05]  /*19e0*/  FMUL R5, R4, R5 ;  /* 0x0000000504057220 */ /* 0x001fca0000400000 */
[----:B------:R-:W-:Y:S01]  /*19f0*/  IADD3 R4, PT, PT, R5, 0x2, RZ ;  /* 0x0000000205047810 */ /* 0x000fe20007ffe0ff */
[----:B------:R-:W-:-:S04]  /*1a00*/  HFMA2 R5, -RZ, RZ, 0, 0 ;  /* 0x00000000ff057431 */ /* 0x000fc800000001ff */
[----:B------:R-:W-:Y:S01]  /*1a10*/  FMUL.RZ R3, R3, R4 ;  /* 0x0000000403037220 */ /* 0x000fe2000040c000 */
[----:B------:R-:W-:-:S05]  /*1a20*/  MOV R4, R9 ;  /* 0x0000000900047202 */ /* 0x000fca0000000f00 */
[----:B------:R-:W0:Y:S02]  /*1a30*/  F2I.U32.TRUNC.NTZ R3, R3 ;  /* 0x0000000300037305 */ /* 0x000e24000020f000 */
[----:B0-----:R-:W-:Y:S01]  /*1a40*/  LOP3.LUT R8, R3, 0xffff, RZ, 0xc0, !PT ;  /* 0x0000ffff03087812 */ /* 0x001fe200078ec0ff */
[----:B------:R-:W-:Y:S01]  /*1a50*/  @!P0 IMAD.MOV.U32 R8, RZ, RZ, -0x1 ;  /* 0xffffffffff088424 */ /* 0x000fe200078e00ff */
[----:B------:R-:W-:Y:S06]  /*1a60*/  RET.REL.NODEC R4 `(_Z16kernel3D_opt_oldPfS_S_) ;  /* 0xffffffe404647950 */ /* 0x000fec0003c3ffff */
.L_x_7:
[----:B------:R-:W-:-:S00]  /*1a70*/  BRA `(.L_x_7) ;  /* 0xfffffffc00fc7947 */ /* 0x000fc0000383ffff */
[----:B------:R-:W-:-:S00]  /*1a80*/  NOP ;  /* 0x0000000000007918 */ /* 0x000fc00000000000 */
[----:B------:R-:W-:-:S00]  /*1a90*/  NOP ;  /* 0x0000000000007918 */ /* 0x000fc00000000000 */
[----:B------:R-:W-:-:S00]  /*1aa0*/  NOP ;  /* 0x0000000000007918 */ /* 0x000fc00000000000 */
[----:B------:R-:W-:-:S00]  /*1ab0*/  NOP ;  /* 0x0000000000007918 */ /* 0x000fc00000000000 */
[----:B------:R-:W-:-:S00]  /*1ac0*/  NOP ;  /* 0x0000000000007918 */ /* 0x000fc00000000000 */
[----:B------:R-:W-:-:S00]  /*1ad0*/  NOP ;  /* 0x0000000000007918 */ /* 0x000fc00000000000 */
[----:B------:R-:W-:-:S00]  /*1ae0*/  NOP ;  /* 0x0000000000007918 */ /* 0x000fc00000000000 */
[----:B------:R-:W-:-:S00]  /*1af0*/  NOP ;  /* 0x0000000000007918 */ /* 0x000fc00000000000 */
.L_x_112:


//--------------------- .text._Z12kernel3D_optPfS_S_ --------------------------
	.section	.text._Z12kernel3D_optPfS_S_,"ax",@progbits
	.align	128
        .global         _Z12kernel3D_optPfS_S_
        .type           _Z12kernel3D_optPfS_S_,@function
        .size           _Z12kernel3D_optPfS_S_,(.L_x_113 - _Z12kernel3D_optPfS_S_)
        .other          _Z12kernel3D_optPfS_S_,@"STO_CUDA_ENTRY STV_DEFAULT"
_Z12kernel3D_optPfS_S_:
.text._Z12kernel3D_optPfS_S_:
[----:B------:R-:W-:Y:S01]  /*0000*/  LDC R1, c[0x0][0x37c] ;  /* 0x0000df00ff017b82 */ /* 0x000fe20000000800 */
[----:B------:R-:W0:Y:S01]  /*0010*/  LDCU UR4, c[0x0][0x364] ;  /* 0x00006c80ff0477ac */ /* 0x000e220008000800 */
[----:B------:R-:W-:Y:S01]  /*0020*/  UMOV UR6, 0x10 ;  /* 0x0000001000067882 */ /* 0x000fe20000000000 */
[----:B0-----:R-:W-:Y:S01]  /*0030*/  ULOP3.LUT UR7, UR4, 0xffff, URZ, 0xc0, !UPT ;  /* 0x0000ffff04077892 */ /* 0x001fe2000f8ec0ff */
[----:B------:R-:W-:-:S11]  /*0040*/  MOV R6, 0x60 ;  /* 0x0000006000067802 */ /* 0x000fd60000000f00 */
[----:B------:R-:W-:Y:S05]  /*0050*/  CALL.REL.NOINC `($__internal_1_$__cuda_sm20_div_u16) ;  /* 0x0000001400f87944 */ /* 0x000fea0003c00000 */
[----:B------:R-:W0:Y:S01]  /*0060*/  LDCU UR5, c[0x0][0x368] ;  /* 0x00006d00ff0577ac */ /* 0x000e220008000800 */
[----:B------:R-:W-:Y:S01]  /*0070*/  LOP3.LUT R10, R5, 0xffff, RZ, 0xc0, !PT ;  /* 0x0000ffff050a7812 */ /* 0x000fe200078ec0ff */
[----:B0-----:R-:W-:Y:S01]  /*0080*/  ULOP3.LUT UR7, UR5, 0xff, URZ, 0xc0, !UPT ;  /* 0x000000ff05077892 */ /* 0x001fe2000f8ec0ff */
[----:B------:R-:W-:-:S11]  /*0090*/  MOV R6, 0xb0 ;  /* 0x000000b000067802 */ /* 0x000fd60000000f00 */
[----:B------:R-:W-:Y:S05]  /*00a0*/  CALL.REL.NOINC `($__internal_1_$__cuda_sm20_div_u16) ;  /* 0x0000001400e47944 */ /* 0x000fea0003c00000 */
[----:B------:R-:W0:Y:S01]  /*00b0*/  S2R R3, SR_CTAID.Z ;  /* 0x0000000000037919 */ /* 0x000e220000002700 */
[----:B------:R-:W1:Y:S01]  /*00c0*/  S2UR UR6, SR_CTAID.X ;  /* 0x00000000000679c3 */ /* 0x000e620000002500 */
[----:B------:R-:W-:Y:S01]  /*00d0*/  LOP3.LUT R5, R5, 0xffff, RZ, 0xc0, !PT ;  /* 0x0000ffff05057812 */ /* 0x000fe200078ec0ff */
[----:B------:R-:W-:Y:S01]  /*00e0*/  IMAD.MOV.U32 R22, RZ, RZ, RZ ;  /* 0x000000ffff167224 */ /* 0x000fe200078e00ff */
[----:B------:R-:W2:Y:S01]  /*00f0*/  S2R R0, SR_CTAID.Y ;  /* 0x0000000000007919 */ /* 0x000ea20000002600 */
[----:B------:R-:W2:Y:S04]  /*0100*/  S2R R15, SR_TID.Y ;  /* 0x00000000000f7919 */ /* 0x000ea80000002200 */
[----:B------:R-:W1:Y:S01]  /*0110*/  LDC R14, c[0x0][0x360] ;  /* 0x0000d800ff0e7b82 */ /* 0x000e620000000800 */
[----:B------:R-:W0:Y:S01]  /*0120*/  S2R R4, SR_TID.Z ;  /* 0x0000000000047919 */ /* 0x000e220000002300 */
[----:B------:R-:W1:Y:S01]  /*0130*/  S2R R11, SR_TID.X ;  /* 0x00000000000b7919 */ /* 0x000e620000002100 */
[----:B--2---:R-:W-:-:S02]  /*0140*/  IMAD R27, R0, UR4, R15 ;  /* 0x00000004001b7c24 */ /* 0x004fc4000f8e020f */
[----:B0-----:R-:W-:Y:S02]  /*0150*/  IMAD R26, R3, UR5, R4 ;  /* 0x00000005031a7c24 */ /* 0x001fe4000f8e0204 */
[----:B------:R-:W-:Y:S02]  /*0160*/  IMAD R27, R10, R27, RZ ;  /* 0x0000001b0a1b7224 */ /* 0x000fe400078e02ff */
[----:B-1----:R-:W-:Y:S01]  /*0170*/  IMAD R14, R14, UR6, R11 ;  /* 0x000000060e0e7c24 */ /* 0x002fe2000f8e020b */
[----:B------:R-:W0:Y:S01]  /*0180*/  LDCU.64 UR6, c[0x0][0x358] ;  /* 0x00006b00ff0677ac */ /* 0x000e220008000a00 */
[----:B------:R-:W-:Y:S01]  /*0190*/  IMAD R26, R26, R5, RZ ;  /* 0x000000051a1a7224 */ /* 0x000fe200078e02ff */
[C---:B------:R-:W-:Y:S01]  /*01a0*/  IADD3 R24, PT, PT, R27.reuse, -0x1, RZ ;  /* 0xffffffff1b187810 */ /* 0x040fe20007ffe0ff */
[----:B------:R-:W-:Y:S01]  /*01b0*/  VIADD R25, R14, 0xffffffff ;  /* 0xffffffff0e197836 */ /* 0x000fe20000000000 */
[----:B------:R-:W-:Y:S01]  /*01c0*/  ISETP.GT.U32.AND P0, PT, R27, 0x1ff, PT ;  /* 0x000001ff1b00780c */ /* 0x000fe20003f04070 */
[----:B------:R-:W-:-:S03]  /*01d0*/  VIADD R8, R26, 0xffffffff ;  /* 0xffffffff1a087836 */ /* 0x000fc60000000000 */
[----:B------:R-:W-:Y:S02]  /*01e0*/  ISETP.GT.U32.AND P2, PT, R25, 0x1ff, PT ;  /* 0x000001ff1900780c */ /* 0x000fe40003f44070 */
[-C--:B------:R-:W-:Y:S02]  /*01f0*/  VIMNMX.U32 R16, PT, PT, R24, R8.reuse, !PT ;  /* 0x0000000818107248 */ /* 0x080fe40007fe0000 */
[-C--:B------:R-:W-:Y:S02]  /*0200*/  LOP3.LUT R0, R14, R8.reuse, RZ, 0xfc, !PT ;  /* 0x000000080e007212 */ /* 0x080fe400078efcff */
[----:B------:R-:W-:Y:S02]  /*0210*/  ISETP.GT.U32.OR P1, PT, R16, 0x1ff, P2 ;  /* 0x000001ff1000780c */ /* 0x000fe40001724470 */
[----:B------:R-:W-:Y:S02]  /*0220*/  LOP3.LUT P3, R0, R0, 0xfffffe00, RZ, 0xc0, !PT ;  /* 0xfffffe0000007812 */ /* 0x000fe4000786c0ff */
[----:B------:R-:W-:-:S02]  /*0230*/  VIMNMX.U32 R17, PT, PT, R27, R8, !PT ;  /* 0x000000081b117248 */ /* 0x000fc40007fe0000 */
[----:B------:R-:W-:Y:S02]  /*0240*/  ISETP.GT.U32.OR P3, PT, R24, 0x1ff, P3 ;  /* 0x000001ff1800780c */ /* 0x000fe40001f64470 */
[----:B------:R-:W-:Y:S02]  /*0250*/  ISETP.GT.U32.OR P6, PT, R17, 0x1ff, P2 ;  /* 0x000001ff1100780c */ /* 0x000fe400017c4470 */
[----:B------:R-:W-:Y:S02]  /*0260*/  LEA R23, R8, R24, 0x9 ;  /* 0x0000001808177211 */ /* 0x000fe400078e48ff */
[----:B------:R-:W-:Y:S01]  /*0270*/  ISETP.NE.OR P5, PT, R0, RZ, P0 ;  /* 0x000000ff0000720c */ /* 0x000fe200007a5670 */
[----:B------:R-:W1:Y:S02]  /*0280*/  @!P1 LDC.64 R6, c[0x0][0x380] ;  /* 0x0000e000ff069b82 */ /* 0x000e640000000a00 */
[----:B------:R-:W-:-:S05]  /*0290*/  IMAD.SHL.U32 R23, R23, 0x200, RZ ;  /* 0x0000020017177824 */ /* 0x000fca00078e00ff */
[-C--:B------:R-:W-:Y:S01]  /*02a0*/  @!P1 IADD3 R9, PT, PT, R25, R23.reuse, RZ ;  /* 0x0000001719099210 */ /* 0x080fe20007ffe0ff */
[----:B------:R-:W2:Y:S08]  /*02b0*/  @!P3 LDC.64 R12, c[0x0][0x380] ;  /* 0x0000e000ff0cbb82 */ /* 0x000eb00000000a00 */
[----:B------:R-:W3:Y:S01]  /*02c0*/  @!P6 LDC.64 R2, c[0x0][0x380] ;  /* 0x0000e000ff02eb82 */ /* 0x000ee20000000a00 */
[----:B------:R-:W-:Y:S01]  /*02d0*/  CS2R R20, SRZ ;  /* 0x0000000000147805 */ /* 0x000fe2000001ff00 */
[----:B-1----:R-:W-:Y:S01]  /*02e0*/  @!P1 IMAD.WIDE.U32 R6, R9, 0x4, R6 ;  /* 0x0000000409069825 */ /* 0x002fe200078e0006 */
[----:B------:R-:W-:-:S04]  /*02f0*/  @!P3 IADD3 R9, PT, PT, R14, R23, RZ ;  /* 0x000000170e09b210 */ /* 0x000fc80007ffe0ff */
[----:B0-----:R0:W5:Y:S01]  /*0300*/  @!P1 LDG.E R22, desc[UR6][R6.64] ;  /* 0x0000000606169981 */ /* 0x001162000c1e1900 */
[----:B------:R-:W-:Y:S01]  /*0310*/  ISETP.GT.U32.AND P1, PT, R27, 0x1fe, PT ;  /* 0x000001fe1b00780c */ /* 0x000fe20003f24070 */
[----:B--2---:R-:W-:-:S03]  /*0320*/  @!P3 IMAD.WIDE.U32 R12, R9, 0x4, R12 ;  /* 0x00000004090cb825 */ /* 0x004fc600078e000c */
[----:B------:R-:W-:Y:S01]  /*0330*/  ISETP.GT.U32.OR P4, PT, R8, 0x1ff, P1 ;  /* 0x000001ff0800780c */ /* 0x000fe20000f84470 */
[----:B------:R-:W-:Y:S01]  /*0340*/  VIADD R8, R23, 0x200 ;  /* 0x0000020017087836 */ /* 0x000fe20000000000 */
[----:B------:R-:W5:Y:S01]  /*0350*/  @!P3 LDG.E R21, desc[UR6][R12.64] ;  /* 0x000000060c15b981 */ /* 0x000f62000c1e1900 */
[----:B0-----:R-:W0:Y:S01]  /*0360*/  @!P5 LDC.64 R6, c[0x0][0x380] ;  /* 0x0000e000ff06db82 */ /* 0x001e220000000a00 */
[C---:B------:R-:W-:Y:S02]  /*0370*/  ISETP.GT.U32.OR P3, PT, R25.reuse, 0x1ff, P4 ;  /* 0x000001ff1900780c */ /* 0x040fe40002764470 */
[----:B------:R-:W-:-:S05]  /*0380*/  @!P6 IADD3 R9, PT, PT, R25, R8, RZ ;  /* 0x000000081909e210 */ /* 0x000fca0007ffe0ff */
[----:B---3--:R-:W-:-:S05]  /*0390*/  @!P6 IMAD.WIDE.U32 R2, R9, 0x4, R2 ;  /* 0x000000040902e825 */ /* 0x008fca00078e0002 */
[----:B------:R1:W5:Y:S01]  /*03a0*/  @!P6 LDG.E R20, desc[UR6][R2.64] ;  /* 0x000000060214e981 */ /* 0x000362000c1e1900 */
[----:B------:R-:W-:Y:S01]  /*03b0*/  @!P5 IMAD.IADD R9, R14, 0x1, R8 ;  /* 0x000000010e09d824 */ /* 0x000fe200078e0208 */
[----:B------:R-:W-:Y:S01]  /*03c0*/  CS2R R18, SRZ ;  /* 0x0000000000127805 */ /* 0x000fe2000001ff00 */
[----:B-1----:R-:W1:Y:S02]  /*03d0*/  @!P3 LDC.64 R2, c[0x0][0x380] ;  /* 0x0000e000ff02bb82 */ /* 0x002e640000000a00 */
[----:B0-----:R-:W-:Y:S01]  /*03e0*/  @!P5 IMAD.WIDE.U32 R6, R9, 0x4, R6 ;  /* 0x000000040906d825 */ /* 0x001fe200078e0006 */
[----:B------:R-:W-:-:S04]  /*03f0*/  VIMNMX.U32 R9, PT, PT, R26, R24, !PT ;  /* 0x000000181a097248 */ /* 0x000fc80007fe0000 */
[----:B------:R0:W5:Y:S01]  /*0400*/  @!P5 LDG.E R19, desc[UR6][R6.64] ;  /* 0x000000060613d981 */ /* 0x000162000c1e1900 */
[----:B------:R-:W-:Y:S02]  /*0410*/  ISETP.GT.U32.OR P5, PT, R9, 0x1ff, P2 ;  /* 0x000001ff0900780c */ /* 0x000fe400017a4470 */
[----:B0-----:R-:W-:-:S05]  /*0420*/  IADD3 R7, PT, PT, R23, 0x400, RZ ;  /* 0x0000040017077810 */ /* 0x001fca0007ffe0ff */
[----:B------:R-:W-:-:S04]  /*0430*/  @!P3 IMAD.IADD R13, R25, 0x1, R7 ;  /* 0x00000001190db824 */ /* 0x000fc800078e0207 */
[----:B-1----:R-:W-:Y:S01]  /*0440*/  @!P3 IMAD.WIDE.U32 R2, R13, 0x4, R2 ;  /* 0x000000040d02b825 */ /* 0x002fe200078e0002 */
[----:B------:R-:W-:-:S04]  /*0450*/  ISETP.NE.OR P6, PT, R0, RZ, P1 ;  /* 0x000000ff0000720c */ /* 0x000fc80000fc5670 */
[----:B------:R0:W5:Y:S01]  /*0460*/  @!P3 LDG.E R18, desc[UR6][R2.64] ;  /* 0x000000060212b981 */ /* 0x000162000c1e1900 */
[----:B------:R-:W-:-:S08]  /*0470*/  VIADD R6, R23, 0x40000 ;  /* 0x0004000017067836 */ /* 0x000fd00000000000 */
[----:B------:R-:W1:Y:S08]  /*0480*/  @!P6 LDC.64 R28, c[0x0][0x380] ;  /* 0x0000e000ff1ceb82 */ /* 0x000e700000000a00 */
[----:B0-----:R-:W0:Y:S01]  /*0490*/  @!P5 LDC.64 R2, c[0x0][0x380] ;  /* 0x0000e000ff02db82 */ /* 0x001e220000000a00 */
[----:B------:R-:W-:Y:S02]  /*04a0*/  @!P5 IADD3 R0, PT, PT, R25, R6, RZ ;  /* 0x000000061900d210 */ /* 0x000fe40007ffe0ff */
[----:B------:R-:W-:-:S05]  /*04b0*/  @!P6 IADD3 R13, PT, PT, R14, R7, RZ ;  /* 0x000000070e0de210 */ /* 0x000fca0007ffe0ff */
[----:B------:R-:W2:Y:S01]  /*04c0*/  S2UR UR5, SR_CgaCtaId ;  /* 0x00000000000579c3 */ /* 0x000ea20000008800 */
[----:B0-----:R-:W-:Y:S01]  /*04d0*/  @!P5 IMAD.WIDE.U32 R2, R0, 0x4, R2 ;  /* 0x000000040002d825 */ /* 0x001fe200078e0002 */
[----:B------:R-:W-:-:S04]  /*04e0*/  LOP3.LUT R0, R14, R26, RZ, 0xfc, !PT ;  /* 0x0000001a0e007212 */ /* 0x000fc800078efcff */
[----:B------:R-:W-:-:S04]  /*04f0*/  LOP3.LUT P3, R0, R0, 0xfffffe00, RZ, 0xc0, !PT ;  /* 0xfffffe0000007812 */ /* 0x000fc8000786c0ff */
[----:B------:R-:W-:Y:S01]  /*0500*/  ISETP.GT.U32.OR P3, PT, R24, 0x1ff, P3 ;  /* 0x000001ff1800780c */ /* 0x000fe20001f64470 */
[----:B-1----:R-:W-:Y:S01]  /*0510*/  @!P6 IMAD.WIDE.U32 R28, R13, 0x4, R28 ;  /* 0x000000040d1ce825 */ /* 0x002fe200078e001c */
[----:B------:R-:W-:-:S06]  /*0520*/  CS2R R12, SRZ ;  /* 0x00000000000c7805 */ /* 0x000fcc000001ff00 */
[----:B------:R0:W5:Y:S04]  /*0530*/  @!P5 LDG.E R12, desc[UR6][R2.64] ;  /* 0x00000006020cd981 */ /* 0x000168000c1e1900 */
[----:B------:R1:W5:Y:S01]  /*0540*/  @!P6 LDG.E R13, desc[UR6][R28.64] ;  /* 0x000000061c0de981 */ /* 0x000362000c1e1900 */
[----:B0-----:R-:W-:Y:S02]  /*0550*/  IMAD R2, R4, R5, RZ ;  /* 0x0000000504027224 */ /* 0x001fe400078e02ff */
[----:B------:R-:W0:Y:S01]  /*0560*/  @!P3 LDC.64 R4, c[0x0][0x380] ;  /* 0x0000e000ff04bb82 */ /* 0x000e220000000a00 */
[----:B------:R-:W-:Y:S01]  /*0570*/  ISETP.GT.U32.AND P6, PT, R16, 0x1ff, PT ;  /* 0x000001ff1000780c */ /* 0x000fe20003fc4070 */
[----:B------:R-:W-:Y:S01]  /*0580*/  IMAD R10, R10, R15, RZ ;  /* 0x0000000f0a0a7224 */ /* 0x000fe200078e02ff */
[----:B------:R-:W-:Y:S01]  /*0590*/  UMOV UR4, 0x400 ;  /* 0x0000040000047882 */ /* 0x000fe20000000000 */
[----:B------:R-:W-:Y:S01]  /*05a0*/  IMAD R11, R2, 0x264, R11 ;  /* 0x00000264020b7824 */ /* 0x000fe200078e020b */
[----:B--2---:R-:W-:-:S03]  /*05b0*/  ULEA UR4, UR5, UR4, 0x18 ;  /* 0x0000000405047291 */ /* 0x004fc6000f8ec0ff */
[----:B------:R-:W-:Y:S01]  /*05c0*/  IMAD R10, R10, 0x22, R11 ;  /* 0x000000220a0a7824 */ /* 0x000fe200078e020b */
[----:B------:R-:W-:Y:S01]  /*05d0*/  BSSY.RECONVERGENT B0, `(.L_x_8) ;  /* 0x000000c000007945 */ /* 0x000fe20003800200 */
[----:B------:R-:W-:-:S03]  /*05e0*/  ISETP.GT.U32.AND P5, PT, R17, 0x1ff, PT ;  /* 0x000001ff1100780c */ /* 0x000fc60003fa4070 */
[----:B------:R-:W-:Y:S01]  /*05f0*/  LEA R10, R10, UR4, 0x2 ;  /* 0x000000040a0a7c11 */ /* 0x000fe2000f8e10ff */
[----:B------:R-:W-:Y:S01]  /*0600*/  IMAD.MOV.U32 R11, RZ, RZ, RZ ;  /* 0x000000ffff0b7224 */ /* 0x000fe200078e00ff */
[----:B-1----:R-:W-:Y:S08]  /*0610*/  @P6 BRA `(.L_x_9) ;  /* 0x00000000001c6947 */ /* 0x002ff00003800000 */
[----:B------:R-:W-:-:S04]  /*0620*/  IADD3 R16, PT, PT, R14, 0x1, RZ ;  /* 0x000000010e107810 */ /* 0x000fc80007ffe0ff */
[----:B------:R-:W-:-:S13]  /*0630*/  ISETP.GT.U32.AND P6, PT, R16, 0x1ff, PT ;  /* 0x000001ff1000780c */ /* 0x000fda0003fc4070 */
[----:B------:R-:W-:Y:S05]  /*0640*/  @P6 BRA `(.L_x_9) ;  /* 0x0000000000106947 */ /* 0x000fea0003800000 */
[----:B------:R-:W1:Y:S01]  /*0650*/  LDC.64 R2, c[0x0][0x380] ;  /* 0x0000e000ff027b82 */ /* 0x000e620000000a00 */
[----:B------:R-:W-:-:S04]  /*0660*/  IMAD.IADD R11, R23, 0x1, R16 ;  /* 0x00000001170b7824 */ /* 0x000fc800078e0210 */
[----:B-1----:R-:W-:-:S05]  /*0670*/  IMAD.WIDE.U32 R2, R11, 0x4, R2 ;  /* 0x000000040b027825 */ /* 0x002fca00078e0002 */
[----:B------:R1:W5:Y:S02]  /*0680*/  LDG.E R11, desc[UR6][R2.64] ;  /* 0x00000006020b7981 */ /* 0x000364000c1e1900 */
.L_x_9:
[----:B------:R-:W-:Y:S05]  /*0690*/  BSYNC.RECONVERGENT B0 ;  /* 0x0000000000007941 */ /* 0x000fea0003800200 */
.L_x_8:
[----:B------:R-:W-:Y:S01]  /*06a0*/  ISETP.GT.U32.AND P6, PT, R9, 0x1ff, PT ;  /* 0x000001ff0900780c */ /* 0x000fe20003fc4070 */
[----:B------:R-:W-:Y:S01]  /*06b0*/  BSSY.RECONVERGENT B0, `(.L_x_10) ;  /* 0x000000a000007945 */ /* 0x000fe20003800200 */
[----:B------:R-:W-:-:S03]  /*06c0*/  HFMA2 R9, -RZ, RZ, 0, 0 ;  /* 0x00000000ff097431 */ /* 0x000fc600000001ff */
[----:B------:R-:W-:Y:S08]  /*06d0*/  @P5 BRA `(.L_x_11) ;  /* 0x00000000001c5947 */ /* 0x000ff00003800000 */
[----:B------:R-:W-:-:S05]  /*06e0*/  VIADD R17, R14, 0x1 ;  /* 0x000000010e117836 */ /* 0x000fca0000000000 */
[----:B------:R-:W-:-:S13]  /*06f0*/  ISETP.GT.U32.AND P5, PT, R17, 0x1ff, PT ;  /* 0x000001ff1100780c */ /* 0x000fda0003fa4070 */
[----:B------:R-:W-:Y:S05]  /*0700*/  @P5 BRA `(.L_x_11) ;  /* 0x0000000000105947 */ /* 0x000fea0003800000 */
[----:B-1----:R-:W1:Y:S01]  /*0710*/  LDC.64 R2, c[0x0][0x380] ;  /* 0x0000e000ff027b82 */ /* 0x002e620000000a00 */
[----:B------:R-:W-:-:S05]  /*0720*/  IADD3 R9, PT, PT, R17, R8, RZ ;  /* 0x0000000811097210 */ /* 0x000fca0007ffe0ff */
[----:B-1----:R-:W-:-:S05]  /*0730*/  IMAD.WIDE.U32 R2, R9, 0x4, R2 ;  /* 0x0000000409027825 */ /* 0x002fca00078e0002 */
[----:B------:R2:W5:Y:S02]  /*0740*/  LDG.E R9, desc[UR6][R2.64] ;  /* 0x0000000602097981 */ /* 0x000564000c1e1900 */
.L_x_11:
[----:B------:R-:W-:Y:S05]  /*0750*/  BSYNC.RECONVERGENT B0 ;  /* 0x0000000000007941 */ /* 0x000fea0003800200 */
.L_x_10:
[----:B------:R-:W-:Y:S01]  /*0760*/  BSSY.RECONVERGENT B0, `(.L_x_12) ;  /* 0x000000b000007945 */ /* 0x000fe20003800200 */
[----:B------:R-:W-:Y:S01]  /*0770*/  ISETP.NE.OR P5, PT, R0, RZ, P0 ;  /* 0x000000ff0000720c */ /* 0x000fe200007a5670 */
[----:B------:R-:W-:Y:S02]  /*0780*/  IMAD.MOV.U32 R8, RZ, RZ, RZ ;  /* 0x000000ffff087224 */ /* 0x000fe400078e00ff */
[----:B------:R-:W-:Y:S10]  /*0790*/  @P4 BRA `(.L_x_13) ;  /* 0x00000000001c4947 */ /* 0x000ff40003800000 */
[----:B------:R-:W-:-:S04]  /*07a0*/  IADD3 R16, PT, PT, R14, 0x1, RZ ;  /* 0x000000010e107810 */ /* 0x000fc80007ffe0ff */
[----:B------:R-:W-:-:S13]  /*07b0*/  ISETP.GT.U32.AND P4, PT, R16, 0x1ff, PT ;  /* 0x000001ff1000780c */ /* 0x000fda0003f84070 */
[----:B------:R-:W-:Y:S05]  /*07c0*/  @P4 BRA `(.L_x_13) ;  /* 0x0000000000104947 */ /* 0x000fea0003800000 */
[----:B-12---:R-:W1:Y:S01]  /*07d0*/  LDC.64 R2, c[0x0][0x380] ;  /* 0x0000e000ff027b82 */ /* 0x006e620000000a00 */
[----:B------:R-:W-:-:S04]  /*07e0*/  IMAD.IADD R7, R16, 0x1, R7 ;  /* 0x0000000110077824 */ /* 0x000fc800078e0207 */
[----:B-1----:R-:W-:-:S05]  /*07f0*/  IMAD.WIDE.U32 R2, R7, 0x4, R2 ;  /* 0x0000000407027825 */ /* 0x002fca00078e0002 */
[----:B------:R3:W5:Y:S02]  /*0800*/  LDG.E R8, desc[UR6][R2.64] ;  /* 0x0000000602087981 */ /* 0x000764000c1e1900 */
.L_x_13:
[----:B------:R-:W-:Y:S05]  /*0810*/  BSYNC.RECONVERGENT B0 ;  /* 0x0000000000007941 */ /* 0x000fea0003800200 */
.L_x_12:
[----:B------:R-:W-:Y:S01]  /*0820*/  BSSY.RECONVERGENT B0, `(.L_x_14) ;  /* 0x000000a000007945 */ /* 0x000fe20003800200 */
[----:B------:R-:W-:-:S03]  /*0830*/  MOV R7, RZ ;  /* 0x000000ff00077202 */ /* 0x000fc60000000f00 */
[----:B------:R-:W-:Y:S05]  /*0840*/  @P6 BRA `(.L_x_15) ;  /* 0x00000000001c6947 */ /* 0x000fea0003800000 */
[----:B------:R-:W-:-:S05]  /*0850*/  VIADD R17, R14, 0x1 ;  /* 0x000000010e117836 */ /* 0x000fca0000000000 */
[----:B------:R-:W-:-:S13]  /*0860*/  ISETP.GT.U32.AND P4, PT, R17, 0x1ff, PT ;  /* 0x000001ff1100780c */ /* 0x000fda0003f84070 */
[----:B------:R-:W-:Y:S05]  /*0870*/  @P4 BRA `(.L_x_15) ;  /* 0x0000000000104947 */ /* 0x000fea0003800000 */
[----:B-123--:R-:W1:Y:S01]  /*0880*/  LDC.64 R2, c[0x0][0x380] ;  /* 0x0000e000ff027b82 */ /* 0x00ee620000000a00 */
[----:B------:R-:W-:-:S05]  /*0890*/  IADD3 R7, PT, PT, R17, R6, RZ ;  /* 0x0000000611077210 */ /* 0x000fca0007ffe0ff */
[----:B-1----:R-:W-:-:S05]  /*08a0*/  IMAD.WIDE.U32 R2, R7, 0x4, R2 ;  /* 0x0000000407027825 */ /* 0x002fca00078e0002 */
[----:B------:R4:W5:Y:S02]  /*08b0*/  LDG.E R7, desc[UR6][R2.64] ;  /* 0x0000000602077981 */ /* 0x000964000c1e1900 */
.L_x_15:
[----:B------:R-:W-:Y:S05]  /*08c0*/  BSYNC.RECONVERGENT B0 ;  /* 0x0000000000007941 */ /* 0x000fea0003800200 */
.L_x_14:
[----:B-1234-:R-:W1:Y:S01]  /*08d0*/  @!P5 LDC.64 R2, c[0x0][0x380] ;  /* 0x0000e000ff02db82 */ /* 0x01ee620000000a00 */
[----:B------:R-:W-:Y:S02]  /*08e0*/  @!P3 IMAD.IADD R17, R14, 0x1, R6 ;  /* 0x000000010e11b824 */ /* 0x000fe400078e0206 */
[----:B------:R-:W-:Y:S02]  /*08f0*/  HFMA2 R6, -RZ, RZ, 0, 0 ;  /* 0x00000000ff067431 */ /* 0x000fe400000001ff */
[----:B0-----:R-:W-:-:S05]  /*0900*/  @!P3 IMAD.WIDE.U32 R4, R17, 0x4, R4 ;  /* 0x000000041104b825 */ /* 0x001fca00078e0004 */
[----:B------:R0:W5:Y:S02]  /*0910*/  @!P3 LDG.E R6, desc[UR6][R4.64] ;  /* 0x000000060406b981 */ /* 0x000164000c1e1900 */
[----:B0-----:R-:W-:Y:S01]  /*0920*/  VIADD R4, R23, 0x40200 ;  /* 0x0004020017047836 */ /* 0x001fe20000000000 */
[----:B------:R-:W-:-:S04]  /*0930*/  VIMNMX.U32 R5, PT, PT, R26, R27, !PT ;  /* 0x0000001b1a057248 */ /* 0x000fc80007fe0000 */
[----:B------:R-:W-:Y:S02]  /*0940*/  ISETP.GT.U32.OR P2, PT, R5, 0x1ff, P2 ;  /* 0x000001ff0500780c */ /* 0x000fe40001744470 */
[----:B------:R-:W-:-:S05]  /*0950*/  @!P5 IADD3 R17, PT, PT, R14, R4, RZ ;  /* 0x000000040e11d210 */ /* 0x000fca0007ffe0ff */
[----:B-1----:R-:W-:Y:S01]  /*0960*/  @!P5 IMAD.WIDE.U32 R16, R17, 0x4, R2 ;  /* 0x000000041110d825 */ /* 0x002fe200078e0002 */
[----:B------:R-:W-:-:S06]  /*0970*/  CS2R R2, SRZ ;  /* 0x0000000000027805 */ /* 0x000fcc000001ff00 */
[----:B------:R0:W5:Y:S01]  /*0980*/  @!P5 LDG.E R3, desc[UR6][R16.64] ;  /* 0x000000061003d981 */ /* 0x000162000c1e1900 */
[----:B------:R-:W-:Y:S01]  /*0990*/  ISETP.NE.OR P3, PT, R0, RZ, P1 ;  /* 0x000000ff0000720c */ /* 0x000fe20000f65670 */
[----:B------:R-:W-:Y:S01]  /*09a0*/  @!P2 IMAD.IADD R29, R25, 0x1, R4 ;  /* 0x00000001191da824 */ /* 0x000fe200078e0204 */
[----:B0-----:R-:W0:Y:S01]  /*09b0*/  @!P2 LDC.64 R16, c[0x0][0x380] ;  /* 0x0000e000ff10ab82 */ /* 0x001e220000000a00 */
[----:B------:R-:W-:Y:S02]  /*09c0*/  ISETP.GT.U32.OR P1, PT, R26, 0x1ff, P1 ;  /* 0x000001ff1a00780c */ /* 0x000fe40000f24470 */
[----:B------:R-:W-:Y:S01]  /*09d0*/  IADD3 R0, PT, PT, R23, 0x40400, RZ ;  /* 0x0004040017007810 */ /* 0x000fe20007ffe0ff */
[----:B0-----:R-:W-:-:S05]  /*09e0*/  @!P2 IMAD.WIDE.U32 R16, R29, 0x4, R16 ;  /* 0x000000041d10a825 */ /* 0x001fca00078e0010 */
[----:B------:R0:W5:Y:S01]  /*09f0*/  @!P2 LDG.E R2, desc[UR6][R16.64] ;  /* 0x000000061002a981 */ /* 0x000162000c1e1900 */
[----:B------:R-:W-:Y:S01]  /*0a00*/  ISETP.GT.U32.OR P2, PT, R25, 0x1ff, P1 ;  /* 0x000001ff1900780c */ /* 0x000fe20000f44470 */
[----:B------:R-:W-:Y:S01]  /*0a10*/  @!P3 IMAD.IADD R29, R14, 0x1, R0 ;  /* 0x000000010e1db824 */ /* 0x000fe200078e0200 */
[----:B------:R-:W-:Y:S01]  /*0a20*/  MOV R28, RZ ;  /* 0x000000ff001c7202 */ /* 0x000fe20000000f00 */
[----:B0-----:R-:W0:Y:S01]  /*0a30*/  @!P3 LDC.64 R16, c[0x0][0x380] ;  /* 0x0000e000ff10bb82 */ /* 0x001e220000000a00 */
[----:B-----5:R-:W-:Y:S01]  /*0a40*/  STS [R10+0x90], R9 ;  /* 0x000090090a007388 */ /* 0x020fe20000000800 */
[----:B0-----:R-:W-:-:S05]  /*0a50*/  @!P3 IMAD.WIDE.U32 R16, R29, 0x4, R16 ;  /* 0x000000041d10b825 */ /* 0x001fca00078e0010 */
[----:B------:R0:W5:Y:S03]  /*0a60*/  @!P3 LDG.E R28, desc[UR6][R16.64] ;  /* 0x00000006101cb981 */ /* 0x000166000c1e1900 */
[----:B------:R-:W-:Y:S01]  /*0a70*/  @!P2 IMAD.IADD R29, R25, 0x1, R0 ;  /* 0x00000001191da824 */ /* 0x000fe200078e0200 */
[----:B------:R1:W-:Y:S01]  /*0a80*/  STS [R10+0x8], R11 ;  /* 0x0000080b0a007388 */ /* 0x0003e20000000800 */
[----:B0-----:R-:W0:Y:S03]  /*0a90*/  @!P2 LDC.64 R16, c[0x0][0x380] ;  /* 0x0000e000ff10ab82 */ /* 0x001e260000000a00 */
[----:B------:R-:W-:Y:S01]  /*0aa0*/  STS [R10+0x118], R8 ;  /* 0x000118080a007388 */ /* 0x000fe20000000800 */
[----:B------:R-:W-:Y:S01]  /*0ab0*/  ISETP.GT.U32.AND P3, PT, R5, 0x1ff, PT ;  /* 0x000001ff0500780c */ /* 0x000fe20003f64070 */
[----:B-1----:R-:W-:Y:S01]  /*0ac0*/  HFMA2 R11, -RZ, RZ, 0, 0 ;  /* 0x00000000ff0b7431 */ /* 0x002fe200000001ff */
[----:B------:R-:W-:Y:S01]  /*0ad0*/  BSSY.RECONVERGENT B0, `(.L_x_16) ;  /* 0x000000f000007945 */ /* 0x000fe20003800200 */
[----:B------:R1:W-:Y:S01]  /*0ae0*/  STS [R10+0x998], R7 ;  /* 0x000998070a007388 */ /* 0x0003e20000000800 */
[----:B0-----:R-:W-:-:S05]  /*0af0*/  @!P2 IMAD.WIDE.U32 R16, R29, 0x4, R16 ;  /* 0x000000041d10a825 */ /* 0x001fca00078e0010 */
[----:B------:R0:W5:Y:S01]  /*0b00*/  @!P2 LDG.E R11, desc[UR6][R16.64] ;  /* 0x00000006100ba981 */ /* 0x000162000c1e1900 */
[----:B------:R-:W-:Y:S01]  /*0b10*/  LOP3.LUT P2, RZ, R14, 0xfffffe00, R24, 0xc8, !PT ;  /* 0xfffffe000eff7812 */ /* 0x000fe2000784c818 */
[----:B-1----:R-:W-:-:S03]  /*0b20*/  IMAD.MOV.U32 R7, RZ, RZ, RZ ;  /* 0x000000ffff077224 */ /* 0x002fc600078e00ff */
[----:B------:R-:W-:Y:S01]  /*0b30*/  ISETP.GT.U32.OR P2, PT, R26, 0x1fe, P2 ;  /* 0x000001fe1a00780c */ /* 0x000fe20001744470 */
[----:B------:R-:W-:-:S12]  /*0b40*/  @P3 BRA `(.L_x_17) ;  /* 0x00000000001c3947 */ /* 0x000fd80003800000 */
[----:B0-----:R-:W-:-:S04]  /*0b50*/  IADD3 R17, PT, PT, R14, 0x1, RZ ;  /* 0x000000010e117810 */ /* 0x001fc80007ffe0ff */
[----:B------:R-:W-:-:S13]  /*0b60*/  ISETP.GT.U32.AND P3, PT, R17, 0x1ff, PT ;  /* 0x000001ff1100780c */ /* 0x000fda0003f64070 */
[----:B------:R-:W-:Y:S05]  /*0b70*/  @P3 BRA `(.L_x_17) ;  /* 0x0000000000103947 */ /* 0x000fea0003800000 */
[----:B------:R-:W0:Y:S01]  /*0b80*/  LDC.64 R8, c[0x0][0x380] ;  /* 0x0000e000ff087b82 */ /* 0x000e220000000a00 */
[----:B------:R-:W-:-:S04]  /*0b90*/  IMAD.IADD R7, R17, 0x1, R4 ;  /* 0x0000000111077824 */ /* 0x000fc800078e0204 */
[----:B0-----:R-:W-:-:S05]  /*0ba0*/  IMAD.WIDE.U32 R8, R7, 0x4, R8 ;  /* 0x0000000407087825 */ /* 0x001fca00078e0008 */
[----:B------:R1:W5:Y:S02]  /*0bb0*/  LDG.E R7, desc[UR6][R8.64] ;  /* 0x0000000608077981 */ /* 0x000364000c1e1900 */
.L_x_17:
[----:B------:R-:W-:Y:S05]  /*0bc0*/  BSYNC.RECONVERGENT B0 ;  /* 0x0000000000007941 */ /* 0x000fea0003800200 */
.L_x_16:
[----:B------:R-:W-:Y:S01]  /*0bd0*/  BSSY.RECONVERGENT B0, `(.L_x_18) ;  /* 0x000000a000007945 */ /* 0x000fe20003800200 */
[----:B------:R-:W-:-:S03]  /*0be0*/  MOV R4, RZ ;  /* 0x000000ff00047202 */ /* 0x000fc60000000f00 */
[----:B------:R-:W-:Y:S05]  /*0bf0*/  @P1 BRA `(.L_x_19) ;  /* 0x00000000001c1947 */ /* 0x000fea0003800000 */
[----:B0-----:R-:W-:-:S05]  /*0c00*/  VIADD R17, R14, 0x1 ;  /* 0x000000010e117836 */ /* 0x001fca0000000000 */
[----:B------:R-:W-:-:S13]  /*0c10*/  ISETP.GT.U32.AND P1, PT, R17, 0x1ff, PT ;  /* 0x000001ff1100780c */ /* 0x000fda0003f24070 */
[----:B------:R-:W-:Y:S05]  /*0c20*/  @P1 BRA `(.L_x_19) ;  /* 0x0000000000101947 */ /* 0x000fea0003800000 */
[----:B-1----:R-:W0:Y:S01]  /*0c30*/  LDC.64 R8, c[0x0][0x380] ;  /* 0x0000e000ff087b82 */ /* 0x002e220000000a00 */
[----:B------:R-:W-:-:S05]  /*0c40*/  IADD3 R17, PT, PT, R17, R0, RZ ;  /* 0x0000000011117210 */ /* 0x000fca0007ffe0ff */
[----:B0-----:R-:W-:-:S05]  /*0c50*/  IMAD.WIDE.U32 R8, R17, 0x4, R8 ;  /* 0x0000000411087825 */ /* 0x001fca00078e0008 */
[----:B------:R2:W5:Y:S02]  /*0c60*/  LDG.E R4, desc[UR6][R8.64] ;  /* 0x0000000608047981 */ /* 0x000564000c1e1900 */
.L_x_19:
[----:B------:R-:W-:Y:S05]  /*0c70*/  BSYNC.RECONVERGENT B0 ;  /* 0x0000000000007941 */ /* 0x000fea0003800200 */
.L_x_18:
[----:B-12---:R-:W1:Y:S01]  /*0c80*/  @!P2 LDC.64 R8, c[0x0][0x380] ;  /* 0x0000e000ff08ab82 */ /* 0x006e620000000a00 */
[----:B------:R-:W-:Y:S01]  /*0c90*/  ISETP.GT.U32.AND P1, PT, R24, 0x1ff, PT ;  /* 0x000001ff1800780c */ /* 0x000fe20003f24070 */
[----:B------:R-:W-:Y:S02]  /*0ca0*/  VIADD R0, R23, 0x80000 ;  /* 0x0008000017007836 */ /* 0x000fe40000000000 */
[----:B0-----:R-:W-:Y:S01]  /*0cb0*/  IMAD.MOV.U32 R16, RZ, RZ, RZ ;  /* 0x000000ffff107224 */ /* 0x001fe200078e00ff */
[----:B------:R-:W-:Y:S02]  /*0cc0*/  ISETP.GT.U32.OR P1, PT, R26, 0x1fe, P1 ;  /* 0x000001fe1a00780c */ /* 0x000fe40000f24470 */
[----:B------:R-:W-:Y:S02]  /*0cd0*/  @!P2 IADD3 R17, PT, PT, R14, R0, RZ ;  /* 0x000000000e11a210 */ /* 0x000fe40007ffe0ff */
[----:B------:R-:W-:-:S03]  /*0ce0*/  ISETP.GT.U32.OR P3, PT, R25, 0x1ff, P1 ;  /* 0x000001ff1900780c */ /* 0x000fc60000f64470 */
[----:B-1----:R-:W-:-:S05]  /*0cf0*/  @!P2 IMAD.WIDE.U32 R8, R17, 0x4, R8 ;  /* 0x000000041108a825 */ /* 0x002fca00078e0008 */
[----:B------:R0:W5:Y:S05]  /*0d00*/  @!P2 LDG.E R16, desc[UR6][R8.64] ;  /* 0x000000060810a981 */ /* 0x00016a000c1e1900 */
[----:B------:R-:W-:Y:S01]  /*0d10*/  @!P3 IADD3 R17, PT, PT, R25, R0, RZ ;  /* 0x000000001911b210 */ /* 0x000fe20007ffe0ff */
[----:B0-----:R-:W0:Y:S04]  /*0d20*/  @!P3 LDC.64 R8, c[0x0][0x380] ;  /* 0x0000e000ff08bb82 */ /* 0x001e280000000a00 */
[----:B0-----:R-:W-:-:S04]  /*0d30*/  @!P3 IMAD.WIDE.U32 R8, R17, 0x4, R8 ;  /* 0x000000041108b825 */ /* 0x001fc800078e0008 */
[----:B------:R-:W-:-:S06]  /*0d40*/  IMAD.MOV.U32 R17, RZ, RZ, RZ ;  /* 0x000000ffff117224 */ /* 0x000fcc00078e00ff */
[----:B------:R0:W5:Y:S01]  /*0d50*/  @!P3 LDG.E R17, desc[UR6][R8.64] ;  /* 0x000000060811b981 */ /* 0x000162000c1e1900 */
[----:B------:R-:W-:Y:S01]  /*0d60*/  ISETP.GT.U32.OR P0, PT, R26, 0x1fe, P0 ;  /* 0x000001fe1a00780c */ /* 0x000fe20000704470 */
[----:B------:R-:W-:Y:S02]  /*0d70*/  BSSY.RECONVERGENT B0, `(.L_x_20) ;  /* 0x000000d000007945 */ /* 0x000fe40003800200 */
[----:B-----5:R-:W-:Y:S01]  /*0d80*/  STS [R10+0xa20], R7 ;  /* 0x000a20070a007388 */ /* 0x020fe20000000800 */
[----:B------:R-:W-:-:S03]  /*0d90*/  ISETP.GT.U32.OR P2, PT, R25, 0x1ff, P0 ;  /* 0x000001ff1900780c */ /* 0x000fc60000744470 */
[----:B------:R1:W-:Y:S02]  /*0da0*/  STS [R10+0xaa8], R4 ;  /* 0x000aa8040a007388 */ /* 0x0003e40000000800 */
[----:B-1----:R-:W-:Y:S01]  /*0db0*/  HFMA2 R4, -RZ, RZ, 0, 0 ;  /* 0x00000000ff047431 */ /* 0x002fe200000001ff */
[----:B0-----:R-:W-:Y:S07]  /*0dc0*/  @P1 BRA `(.L_x_21) ;  /* 0x00000000001c1947 */ /* 0x001fee0003800000 */
[----:B------:R-:W-:-:S05]  /*0dd0*/  VIADD R7, R14, 0x1 ;  /* 0x000000010e077836 */ /* 0x000fca0000000000 */
[----:B------:R-:W-:-:S13]  /*0de0*/  ISETP.GT.U32.AND P1, PT, R7, 0x1ff, PT ;  /* 0x000001ff0700780c */ /* 0x000fda0003f24070 */
[----:B------:R-:W-:Y:S05]  /*0df0*/  @P1 BRA `(.L_x_21) ;  /* 0x0000000000101947 */ /* 0x000fea0003800000 */
[----:B------:R-:W0:Y:S01]  /*0e00*/  LDC.64 R8, c[0x0][0x380] ;  /* 0x0000e000ff087b82 */ /* 0x000e220000000a00 */
[----:B------:R-:W-:-:S05]  /*0e10*/  IADD3 R7, PT, PT, R7, R0, RZ ;  /* 0x0000000007077210 */ /* 0x000fca0007ffe0ff */
[----:B0-----:R-:W-:-:S05]  /*0e20*/  IMAD.WIDE.U32 R8, R7, 0x4, R8 ;  /* 0x0000000407087825 */ /* 0x001fca00078e0008 */
[----:B------:R0:W5:Y:S02]  /*0e30*/  LDG.E R4, desc[UR6][R8.64] ;  /* 0x0000000608047981 */ /* 0x000164000c1e1900 */
.L_x_21:
[----:B------:R-:W-:Y:S05]  /*0e40*/  BSYNC.RECONVERGENT B0 ;  /* 0x0000000000007941 */ /* 0x000fea0003800200 */
.L_x_20:
[----:B0-----:R-:W0:Y:S01]  /*0e50*/  @!P2 LDC.64 R8, c[0x0][0x380] ;  /* 0x0000e000ff08ab82 */ /* 0x001e220000000a00 */
[----:B------:R-:W-:Y:S01]  /*0e60*/  VIADD R0, R23, 0x80200 ;  /* 0x0008020017007836 */ /* 0x000fe20000000000 */
[----:B------:R-:W-:-:S04]  /*0e70*/  LOP3.LUT P1, RZ, R14, 0xfffffe00, R27, 0xc8, !PT ;  /* 0xfffffe000eff7812 */ /* 0x000fc8000782c81b */
[----:B------:R-:W-:Y:S02]  /*0e80*/  ISETP.GT.U32.OR P1, PT, R26, 0x1fe, P1 ;  /* 0x000001fe1a00780c */ /* 0x000fe40000f24470 */
[----:B------:R-:W-:-:S05]  /*0e90*/  @!P2 IADD3 R7, PT, PT, R25, R0, RZ ;  /* 0x000000001907a210 */ /* 0x000fca0007ffe0ff */
[----:B0-----:R-:W-:-:S04]  /*0ea0*/  @!P2 IMAD.WIDE.U32 R8, R7, 0x4, R8 ;  /* 0x000000040708a825 */ /* 0x001fc800078e0008 */
[----:B------:R-:W-:-:S06]  /*0eb0*/  IMAD.MOV.U32 R7, RZ, RZ, RZ ;  /* 0x000000ffff077224 */ /* 0x000fcc00078e00ff */
[----:B------:R0:W5:Y:S01]  /*0ec0*/  @!P2 LDG.E R7, desc[UR6][R8.64] ;  /* 0x000000060807a981 */ /* 0x000162000c1e1900 */
[----:B------:R-:W-:Y:S02]  /*0ed0*/  ISETP.GT.U32.AND P3, PT, R5, 0x1fe, PT ;  /* 0x000001fe0500780c */ /* 0x000fe40003f64070 */
[----:B------:R-:W-:Y:S01]  /*0ee0*/  @!P1 IADD3 R5, PT, PT, R14, R0, RZ ;  /* 0x000000000e059210 */ /* 0x000fe20007ffe0ff */
[----:B-----5:R1:W-:Y:S01]  /*0ef0*/  STS [R10+0x1328], R4 ;  /* 0x001328040a007388 */ /* 0x0203e20000000800 */
[----:B------:R-:W-:Y:S01]  /*0f00*/  ISETP.GT.U32.OR P2, PT, R25, 0x1ff, P3 ;  /* 0x000001ff1900780c */ /* 0x000fe20001f44470 */
[----:B0-----:R-:W1:Y:S01]  /*0f10*/  @!P1 LDC.64 R8, c[0x0][0x380] ;  /* 0x0000e000ff089b82 */ /* 0x001e620000000a00 */
[----:B------:R-:W-:Y:S02]  /*0f20*/  VIADD R23, R23, 0x80400 ;  /* 0x0008040017177836 */ /* 0x000fe40000000000 */
[----:B-1----:R-:W-:Y:S01]  /*0f30*/  @!P1 IMAD.WIDE.U32 R4, R5, 0x4, R8 ;  /* 0x0000000405049825 */ /* 0x002fe200078e0008 */
[----:B------:R-:W-:-:S06]  /*0f40*/  CS2R R8, SRZ ;  /* 0x0000000000087805 */ /* 0x000fcc000001ff00 */
[----:B------:R0:W5:Y:S01]  /*0f50*/  @!P1 LDG.E R8, desc[UR6][R4.64] ;  /* 0x0000000604089981 */ /* 0x000162000c1e1900 */
[----:B------:R-:W-:Y:S02]  /*0f60*/  ISETP.GT.U32.OR P1, PT, R14, 0x1ff, P3 ;  /* 0x000001ff0e00780c */ /* 0x000fe40001f24470 */
[----:B------:R-:W-:Y:S01]  /*0f70*/  @!P2 IADD3 R25, PT, PT, R25, R23, RZ ;  /* 0x000000171919a210 */ /* 0x000fe20007ffe0ff */
[----:B0-----:R-:W0:Y:S04]  /*0f80*/  @!P2 LDC.64 R4, c[0x0][0x380] ;  /* 0x0000e000ff04ab82 */ /* 0x001e280000000a00 */
[----:B0-----:R-:W-:-:S05]  /*0f90*/  @!P2 IMAD.WIDE.U32 R4, R25, 0x4, R4 ;  /* 0x000000041904a825 */ /* 0x001fca00078e0004 */
[----:B------:R0:W5:Y:S01]  /*0fa0*/  @!P2 LDG.E R9, desc[UR6][R4.64] ;  /* 0x000000060409a981 */ /* 0x000162000c1e1900 */
[----:B------:R-:W-:Y:S01]  /*0fb0*/  @!P1 IMAD.IADD R25, R14, 0x1, R23 ;  /* 0x000000010e199824 */ /* 0x000fe200078e0217 */
[----:B0-----:R-:W0:Y:S03]  /*0fc0*/  @!P1 LDC.64 R4, c[0x0][0x380] ;  /* 0x0000e000ff049b82 */ /* 0x001e260000000a00 */
[----:B0-----:R-:W-:Y:S01]  /*0fd0*/  @!P1 IMAD.WIDE.U32 R4, R25, 0x4, R4 ;  /* 0x0000000419049825 */ /* 0x001fe200078e0004 */
[----:B------:R-:W-:-:S06]  /*0fe0*/  CS2R R24, SRZ ;  /* 0x0000000000187805 */ /* 0x000fcc000001ff00 */
[----:B------:R0:W5:Y:S01]  /*0ff0*/  @!P1 LDG.E R24, desc[UR6][R4.64] ;  /* 0x0000000604189981 */ /* 0x000162000c1e1900 */
[----:B------:R-:W-:Y:S03]  /*1000*/  BSSY.RECONVERGENT B0, `(.L_x_22) ;  /* 0x000000a000007945 */ /* 0x000fe60003800200 */
[----:B------:R0:W-:Y:S01]  /*1010*/  STS [R10], R22 ;  /* 0x000000160a007388 */ /* 0x0001e20000000800 */
[----:B------:R-:W-:Y:S05]  /*1020*/  @P0 BRA `(.L_x_23) ;  /* 0x00000000001c0947 */ /* 0x000fea0003800000 */
[----:B------:R-:W-:-:S04]  /*1030*/  IADD3 R29, PT, PT, R14, 0x1, RZ ;  /* 0x000000010e1d7810 */ /* 0x000fc80007ffe0ff */
[----:B------:R-:W-:-:S13]  /*1040*/  ISETP.GT.U32.AND P0, PT, R29, 0x1ff, PT ;  /* 0x000001ff1d00780c */ /* 0x000fda0003f04070 */
[----:B------:R-:W-:Y:S05]  /*1050*/  @P0 BRA `(.L_x_23) ;  /* 0x0000000000100947 */ /* 0x000fea0003800000 */
[----:B0-----:R-:W0:Y:S01]  /*1060*/  LDC.64 R4, c[0x0][0x380] ;  /* 0x0000e000ff047b82 */ /* 0x001e220000000a00 */
[----:B------:R-:W-:-:S04]  /*1070*/  IMAD.IADD R25, R29, 0x1, R0 ;  /* 0x000000011d197824 */ /* 0x000fc800078e0200 */
[----:B0-----:R-:W-:-:S05]  /*1080*/  IMAD.WIDE.U32 R4, R25, 0x4, R4 ;  /* 0x0000000419047825 */ /* 0x001fca00078e0004 */
[----:B------:R1:W5:Y:S02]  /*1090*/  LDG.E R25, desc[UR6][R4.64] ;  /* 0x0000000604197981 */ /* 0x000364000c1e1900 */
.L_x_23:
[----:B------:R-:W-:Y:S05]  /*10a0*/  BSYNC.RECONVERGENT B0 ;  /* 0x0000000000007941 */ /* 0x000fea0003800200 */
.L_x_22:
[----:B-----5:R2:W-:Y:S01]  /*10b0*/  STS [R10+0x13b0], R25 ;  /* 0x0013b0190a007388 */ /* 0x0205e20000000800 */
[----:B------:R-:W-:Y:S01]  /*10c0*/  BSSY.RECONVERGENT B0, `(.L_x_24) ;  /* 0x000000a000007945 */ /* 0x000fe20003800200 */
[----:B------:R-:W-:-:S03]  /*10d0*/  MOV R29, RZ ;  /* 0x000000ff001d7202 */ /* 0x000fc60000000f00 */
[----:B------:R-:W-:Y:S05]  /*10e0*/  @P3 BRA `(.L_x_25) ;  /* 0x00000000001c3947 */ /* 0x000fea0003800000 */
[----:B------:R-:W-:-:S05]  /*10f0*/  VIADD R0, R14, 0x1 ;  /* 0x000000010e007836 */ /* 0x000fca0000000000 */
[----:B------:R-:W-:-:S13]  /*1100*/  ISETP.GT.U32.AND P0, PT, R0, 0x1ff, PT ;  /* 0x000001ff0000780c */ /* 0x000fda0003f04070 */
[----:B------:R-:W-:Y:S05]  /*1110*/  @P0 BRA `(.L_x_25) ;  /* 0x0000000000100947 */ /* 0x000fea0003800000 */
[----:B01----:R-:W0:Y:S01]  /*1120*/  LDC.64 R4, c[0x0][0x380] ;  /* 0x0000e000ff047b82 */ /* 0x003e220000000a00 */
[----:B------:R-:W-:-:S05]  /*1130*/  IADD3 R23, PT, PT, R0, R23, RZ ;  /* 0x0000001700177210 */ /* 0x000fca0007ffe0ff */
[----:B0-----:R-:W-:-:S05]  /*1140*/  IMAD.WIDE.U32 R4, R23, 0x4, R4 ;  /* 0x0000000417047825 */ /* 0x001fca00078e0004 */
[----:B------:R3:W5:Y:S02]  /*1150*/  LDG.E R29, desc[UR6][R4.64] ;  /* 0x00000006041d7981 */ /* 0x000764000c1e1900 */
.L_x_25:
[----:B------:R-:W-:Y:S05]  /*1160*/  BSYNC.RECONVERGENT B0 ;  /* 0x0000000000007941 */ /* 0x000fea0003800200 */
.L_x_24:
[----:B-----5:R-:W-:Y:S01]  /*1170*/  STS [R10+0x1438], R29 ;  /* 0x0014381d0a007388 */ /* 0x020fe20000000800 */
[----:B01-3--:R-:W0:Y:S01]  /*1180*/  LDC.64 R4, c[0x0][0x390] ;  /* 0x0000e400ff047b82 */ /* 0x00be220000000a00 */
[----:B------:R-:W1:Y:S02]  /*1190*/  LDCU.64 UR4, c[0x0][0x388] ;  /* 0x00007100ff0477ac */ /* 0x000e640008000a00 */
[----:B------:R-:W-:Y:S04]  /*11a0*/  STS [R10+0x4], R21 ;  /* 0x000004150a007388 */ /* 0x000fe80000000800 */
[----:B------:R-:W-:Y:S04]  /*11b0*/  STS [R10+0x88], R20 ;  /* 0x000088140a007388 */ /* 0x000fe80000000800 */
[----:B------:R3:W-:Y:S04]  /*11c0*/  STS [R10+0x8c], R19 ;  /* 0x00008c130a007388 */ /* 0x0007e80000000800 */
[----:B------:R-:W-:Y:S04]  /*11d0*/  STS [R10+0x110], R18 ;  /* 0x000110120a007388 */ /* 0x000fe80000000800 */
[----:B------:R4:W-:Y:S04]  /*11e0*/  STS [R10+0x114], R13 ;  /* 0x0001140d0a007388 */ /* 0x0009e80000000800 */
[----:B------:R-:W-:Y:S04]  /*11f0*/  STS [R10+0x990], R12 ;  /* 0x0009900c0a007388 */ /* 0x000fe80000000800 */
[----:B------:R-:W-:Y:S04]  /*1200*/  STS [R10+0x994], R6 ;  /* 0x000994060a007388 */ /* 0x000fe80000000800 */
[----:B------:R-:W-:Y:S04]  /*1210*/  STS [R10+0xa1c], R3 ;  /* 0x000a1c030a007388 */ /* 0x000fe80000000800 */
[----:B------:R-:W-:Y:S04]  /*1220*/  STS [R10+0xa18], R2 ;  /* 0x000a18020a007388 */ /* 0x000fe80000000800 */
[----:B------:R-:W-:Y:S04]  /*1230*/  STS [R10+0xaa4], R28 ;  /* 0x000aa41c0a007388 */ /* 0x000fe80000000800 */
[----:B------:R2:W-:Y:S04]  /*1240*/  STS [R10+0xaa0], R11 ;  /* 0x000aa00b0a007388 */ /* 0x0005e80000000800 */
[----:B------:R-:W-:Y:S04]  /*1250*/  STS [R10+0x1324], R16 ;  /* 0x001324100a007388 */ /* 0x000fe80000000800 */
[----:B------:R-:W-:Y:S04]  /*1260*/  STS [R10+0x1320], R17 ;  /* 0x001320110a007388 */ /* 0x000fe80000000800 */
[----:B------:R-:W-:Y:S04]  /*1270*/  STS [R10+0x13a8], R7 ;  /* 0x0013a8070a007388 */ /* 0x000fe80000000800 */
[----:B------:R-:W-:Y:S04]  /*1280*/  STS [R10+0x13ac], R8 ;  /* 0x0013ac080a007388 */ /* 0x000fe80000000800 */
[----:B------:R1:W-:Y:S04]  /*1290*/  STS [R10+0x1430], R9 ;  /* 0x001430090a007388 */ /* 0x0003e80000000800 */
[----:B------:R-:W-:Y:S01]  /*12a0*/  STS [R10+0x1434], R24 ;  /* 0x001434180a007388 */ /* 0x000fe20000000800 */
[----:B------:R-:W-:Y:S06]  /*12b0*/  BAR.SYNC.DEFER_BLOCKING 0x0 ;  /* 0x0000000000007b1d */ /* 0x000fec0000010000 */
[----:B0-----:R-:W2:Y:S04]  /*12c0*/  LDG.E R0, desc[UR6][R4.64] ;  /* 0x0000000604007981 */ /* 0x001ea8000c1e1900 */
[----:B------:R-:W2:Y:S04]  /*12d0*/  LDG.E R23, desc[UR6][R4.64+0x4] ;  /* 0x0000040604177981 */ /* 0x000ea8000c1e1900 */
[----:B---3--:R-:W3:Y:S04]  /*12e0*/  LDG.E R19, desc[UR6][R4.64+0x8] ;  /* 0x0000080604137981 */ /* 0x008ee8000c1e1900 */
[----:B------:R-:W3:Y:S04]  /*12f0*/  LDG.E R15, desc[UR6][R4.64+0xc] ;  /* 0x00000c06040f7981 */ /* 0x000ee8000c1e1900 */
[----:B----4-:R-:W4:Y:S04]  /*1300*/  LDG.E R13, desc[UR6][R4.64+0x10] ;  /* 0x00001006040d7981 */ /* 0x010f28000c1e1900 */
[----:B--2---:R-:W2:Y:S04]  /*1310*/  LDG.E R11, desc[UR6][R4.64+0x14] ;  /* 0x00001406040b7981 */ /* 0x004ea8000c1e1900 */
[----:B------:R-:W2:Y:S04]  /*1320*/  LDG.E R20, desc[UR6][R4.64+0x18] ;  /* 0x0000180604147981 */ /* 0x000ea8000c1e1900 */
[----:B------:R-:W2:Y:S04]  /*1330*/  LDG.E R22, desc[UR6][R4.64+0x1c] ;  /* 0x00001c0604167981 */ /* 0x000ea8000c1e1900 */
[----:B-1----:R-:W2:Y:S04]  /*1340*/  LDG.E R9, desc[UR6][R4.64+0x20] ;  /* 0x0000200604097981 */ /* 0x002ea8000c1e1900 */
[----:B------:R-:W2:Y:S04]  /*1350*/  LDG.E R2, desc[UR6][R4.64+0x24] ;  /* 0x0000240604027981 */ /* 0x000ea8000c1e1900 */
[----:B------:R-:W2:Y:S04]  /*1360*/  LDG.E R6, desc[UR6][R4.64+0x28] ;  /* 0x0000280604067981 */ /* 0x000ea8000c1e1900 */
[----:B------:R-:W0:Y:S04]  /*1370*/  LDS R21, [R10] ;  /* 0x000000000a157984 */ /* 0x000e280000000800 */
[----:B------:R-:W1:Y:S04]  /*1380*/  LDS R12, [R10+0x4] ;  /* 0x000004000a0c7984 */ /* 0x000e680000000800 */
[----:B------:R-:W2:Y:S04]  /*1390*/  LDG.E R7, desc[UR6][R4.64+0x2c] ;  /* 0x00002c0604077981 */ /* 0x000ea8000c1e1900 */
[----:B------:R-:W3:Y:S04]  /*13a0*/  LDS R17, [R10+0x8] ;  /* 0x000008000a117984 */ /* 0x000ee80000000800 */
[----:B------:R-:W2:Y:S04]  /*13b0*/  LDG.E R3, desc[UR6][R4.64+0x30] ;  /* 0x0000300604037981 */ /* 0x000ea8000c1e1900 */
[----:B------:R-:W3:Y:S04]  /*13c0*/  LDS R18, [R10+0x88] ;  /* 0x000088000a127984 */ /* 0x000ee80000000800 */
[----:B------:R-:W4:Y:S04]  /*13d0*/  LDS R28, [R10+0x8c] ;  /* 0x00008c000a1c7984 */ /* 0x000f280000000800 */
[----:B------:R-:W2:Y:S04]  /*13e0*/  LDG.E R8, desc[UR6][R4.64+0x34] ;  /* 0x0000340604087981 */ /* 0x000ea8000c1e1900 */
[----:B------:R-:W2:Y:S04]  /*13f0*/  LDG.E R16, desc[UR6][R4.64+0x38] ;  /* 0x0000380604107981 */ /* 0x000ea8000c1e1900 */
[----:B------:R-:W2:Y:S01]  /*1400*/  LDS R24, [R10+0x90] ;  /* 0x000090000a187984 */ /* 0x000ea20000000800 */
[----:B0-----:R-:W-:-:S03]  /*1410*/  FFMA R0, R0, R21, RZ ;  /* 0x0000001500007223 */ /* 0x001fc600000000ff */
[----:B------:R-:W0:Y:S01]  /*1420*/  LDS R21, [R10+0x110] ;  /* 0x000110000a157984 */ /* 0x000e220000000800 */
[----:B-1----:R-:W-:-:S03]  /*1430*/  FFMA R0, R23, R12, R0 ;  /* 0x0000000c17007223 */ /* 0x002fc60000000000 */
[----:B------:R-:W2:Y:S01]  /*1440*/  LDG.E R12, desc[UR6][R4.64+0x3c] ;  /* 0x00003c06040c7981 */ /* 0x000ea2000c1e1900 */
[----:B---3--:R-:W-:-:S03]  /*1450*/  FFMA R17, R19, R17, R0 ;  /* 0x0000001113117223 */ /* 0x008fc60000000000 */
[----:B------:R-:W1:Y:S04]  /*1460*/  LDS R23, [R10+0x114] ;  /* 0x000114000a177984 */ /* 0x000e680000000800 */
[----:B------:R-:W3:Y:S01]  /*1470*/  LDG.E R0, desc[UR6][R4.64+0x40] ;  /* 0x0000400604007981 */ /* 0x000ee2000c1e1900 */
[----:B------:R-:W-:-:S03]  /*1480*/  FFMA R15, R15, R18, R17 ;  /* 0x000000120f0f7223 */ /* 0x000fc60000000011 */
[----:B------:R-:W3:Y:S04]  /*1490*/  LDG.E R19, desc[UR6][R4.64+0x44] ;  /* 0x0000440604137981 */ /* 0x000ee8000c1e1900 */
[----:B------:R-:W3:Y:S01]  /*14a0*/  LDG.E R18, desc[UR6][R4.64+0x48] ;  /* 0x0000480604127981 */ /* 0x000ee2000c1e1900 */
[----:B----4-:R-:W-:-:S03]  /*14b0*/  FFMA R28, R13, R28, R15 ;  /* 0x0000001c0d1c7223 */ /* 0x010fc6000000000f */
[----:B------:R-:W4:Y:S04]  /*14c0*/  LDG.E R17, desc[UR6][R4.64+0x4c] ;  /* 0x00004c0604117981 */ /* 0x000f28000c1e1900 */
[----:B------:R-:W4:Y:S01]  /*14d0*/  LDG.E R15, desc[UR6][R4.64+0x50] ;  /* 0x00005006040f7981 */ /* 0x000f22000c1e1900 */
[----:B--2---:R-:W-:-:S03]  /*14e0*/  FFMA R25, R11, R24, R28 ;  /* 0x000000180b197223 */ /* 0x004fc6000000001c */
[----:B------:R-:W2:Y:S04]  /*14f0*/  LDG.E R13, desc[UR6][R4.64+0x54] ;  /* 0x00005406040d7981 */ /* 0x000ea8000c1e1900 */
[----:B------:R-:W2:Y:S01]  /*1500*/  LDG.E R11, desc[UR6][R4.64+0x58] ;  /* 0x00005806040b7981 */ /* 0x000ea2000c1e1900 */
[----:B0-----:R-:W-:-:S03]  /*1510*/  FFMA R25, R20, R21, R25 ;  /* 0x0000001514197223 */ /* 0x001fc60000000019 */
[----:B------:R-:W2:Y:S04]  /*1520*/  LDG.E R21, desc[UR6][R4.64+0x5c] ;  /* 0x00005c0604157981 */ /* 0x000ea8000c1e1900 */
[----:B------:R-:W2:Y:S01]  /*1530*/  LDG.E R20, desc[UR6][R4.64+0x60] ;  /* 0x0000600604147981 */ /* 0x000ea2000c1e1900 */
[----:B-1----:R-:W-:-:S03]  /*1540*/  FFMA R24, R22, R23, R25 ;  /* 0x0000001716187223 */ /* 0x002fc60000000019 */
[----:B------:R-:W2:Y:S04]  /*1550*/  LDG.E R22, desc[UR6][R4.64+0x64] ;  /* 0x0000640604167981 */ /* 0x000ea8000c1e1900 */
[----:B------:R0:W2:Y:S04]  /*1560*/  LDG.E R23, desc[UR6][R4.64+0x68] ;  /* 0x0000680604177981 */ /* 0x0000a8000c1e1900 */
[----:B------:R-:W1:Y:S04]  /*1570*/  LDS R25, [R10+0x118] ;  /* 0x000118000a197984 */ /* 0x000e680000000800 */
[----:B0-----:R-:W-:Y:S04]  /*1580*/  LDS R5, [R10+0xaa4] ;  /* 0x000aa4000a057984 */ /* 0x001fe80000000800 */
[----:B------:R-:W-:Y:S01]  /*1590*/  LDS R4, [R10+0x1328] ;  /* 0x001328000a047984 */ /* 0x000fe20000000800 */
[----:B-1----:R-:W-:-:S03]  /*15a0*/  FFMA R9, R9, R25, R24 ;  /* 0x0000001909097223 */ /* 0x002fc60000000018 */
[----:B------:R-:W0:Y:S04]  /*15b0*/  LDS R24, [R10+0x990] ;  /* 0x000990000a187984 */ /* 0x000e280000000800 */
[----:B------:R-:W1:Y:S01]  /*15c0*/  LDS R25, [R10+0x994] ;  /* 0x000994000a197984 */ /* 0x000e620000000800 */
[----:B0-----:R-:W-:-:S03]  /*15d0*/  FFMA R9, R2, R24, R9 ;  /* 0x0000001802097223 */ /* 0x001fc60000000009 */
[----:B------:R-:W0:Y:S04]  /*15e0*/  LDS R24, [R10+0x998] ;  /* 0x000998000a187984 */ /* 0x000e280000000800 */
[----:B------:R-:W0:Y:S01]  /*15f0*/  LDS R2, [R10+0xa18] ;  /* 0x000a18000a027984 */ /* 0x000e220000000800 */
[----:B-1----:R-:W-:-:S03]  /*1600*/  FFMA R6, R6, R25, R9 ;  /* 0x0000001906067223 */ /* 0x002fc60000000009 */
[----:B------:R-:W1:Y:S04]  /*1610*/  LDS R25, [R10+0xa1c] ;  /* 0x000a1c000a197984 */ /* 0x000e680000000800 */
[----:B------:R-:W1:Y:S01]  /*1620*/  LDS R9, [R10+0xa20] ;  /* 0x000a20000a097984 */ /* 0x000e620000000800 */
[----:B0-----:R-:W-:-:S03]  /*1630*/  FFMA R6, R7, R24, R6 ;  /* 0x0000001807067223 */ /* 0x001fc60000000006 */
[----:B------:R-:W0:Y:S01]  /*1640*/  LDS R7, [R10+0xaa0] ;  /* 0x000aa0000a077984 */ /* 0x000e220000000800 */
[----:B------:R-:W-:-:S03]  /*1650*/  FFMA R29, R3, R2, R6 ;  /* 0x00000002031d7223 */ /* 0x000fc60000000006 */
[----:B------:R-:W3:Y:S04]  /*1660*/  LDS R2, [R10+0xaa8] ;  /* 0x000aa8000a027984 */ /* 0x000ee80000000800 */
[----:B------:R-:W3:Y:S01]  /*1670*/  LDS R3, [R10+0x1320] ;  /* 0x001320000a037984 */ /* 0x000ee20000000800 */
[----:B-1----:R-:W-:-:S03]  /*1680*/  FFMA R25, R8, R25, R29 ;  /* 0x0000001908197223 */ /* 0x002fc6000000001d */
[----:B------:R-:W4:Y:S01]  /*1690*/  LDS R6, [R10+0x1324] ;  /* 0x001324000a067984 */ /* 0x000f220000000800 */
[----:B------:R-:W-:-:S03]  /*16a0*/  FFMA R9, R16, R9, R25 ;  /* 0x0000000910097223 */ /* 0x000fc60000000019 */
[----:B------:R-:W2:Y:S04]  /*16b0*/  LDS R16, [R10+0x13a8] ;  /* 0x0013a8000a107984 */ /* 0x000ea80000000800 */
[----:B------:R-:W1:Y:S01]  /*16c0*/  LDS R8, [R10+0x13ac] ;  /* 0x0013ac000a087984 */ /* 0x000e620000000800 */
[----:B0-----:R-:W-:-:S03]  /*16d0*/  FFMA R9, R12, R7, R9 ;  /* 0x000000070c097223 */ /* 0x001fc60000000009 */
[----:B------:R-:W0:Y:S04]  /*16e0*/  LDS R12, [R10+0x13b0] ;  /* 0x0013b0000a0c7984 */ /* 0x000e280000000800 */
[----:B------:R-:W0:Y:S01]  /*16f0*/  LDS R7, [R10+0x1430] ;  /* 0x001430000a077984 */ /* 0x000e220000000800 */
[----:B---3--:R-:W-:-:S03]  /*1700*/  FFMA R24, R0, R5, R9 ;  /* 0x0000000500187223 */ /* 0x008fc60000000009 */
[----:B------:R-:W3:Y:S04]  /*1710*/  LDS R5, [R10+0x1434] ;  /* 0x001434000a057984 */ /* 0x000ee80000000800 */
[----:B------:R-:W3:Y:S01]  /*1720*/  LDS R0, [R10+0x1438] ;  /* 0x001438000a007984 */ /* 0x000ee20000000800 */
[----:B------:R-:W-:-:S04]  /*1730*/  FFMA R19, R19, R2, R24 ;  /* 0x0000000213137223 */ /* 0x000fc80000000018 */
[----:B------:R-:W-:-:S04]  /*1740*/  FFMA R18, R18, R3, R19 ;  /* 0x0000000312127223 */ /* 0x000fc80000000013 */
[----:B----4-:R-:W-:-:S04]  /*1750*/  FFMA R6, R17, R6, R18 ;  /* 0x0000000611067223 */ /* 0x010fc80000000012 */
[----:B------:R-:W-:Y:S01]  /*1760*/  FFMA R4, R15, R4, R6 ;  /* 0x000000040f047223 */ /* 0x000fe20000000006 */
[----:B------:R-:W-:-:S03]  /*1770*/  SHF.R.S32.HI R15, RZ, 0x1f, R14 ;  /* 0x0000001fff0f7819 */ /* 0x000fc6000001140e */
[----:B--2---:R-:W-:Y:S01]  /*1780*/  FFMA R4, R13, R16, R4 ;  /* 0x000000100d047223 */ /* 0x004fe20000000004 */
[----:B------:R-:W-:-:S04]  /*1790*/  IMAD.WIDE.U32 R14, R27, 0x200, R14 ;  /* 0x000002001b0e7825 */ /* 0x000fc800078e000e */
[----:B-1----:R-:W-:Y:S01]  /*17a0*/  FFMA R4, R11, R8, R4 ;  /* 0x000000080b047223 */ /* 0x002fe20000000004 */
[----:B------:R-:W-:-:S04]  /*17b0*/  IMAD.WIDE.U32 R14, R26, 0x40000, R14 ;  /* 0x000400001a0e7825 */ /* 0x000fc800078e000e */
[----:B0-----:R-:W-:-:S04]  /*17c0*/  FFMA R21, R21, R12, R4 ;  /* 0x0000000c15157223 */ /* 0x001fc80000000004 */
[----:B------:R-:W-:Y:S01]  /*17d0*/  FFMA R7, R20, R7, R21 ;  /* 0x0000000714077223 */ /* 0x000fe20000000015 */
[----:B------:R-:W-:-:S03]  /*17e0*/  LEA R2, P0, R14, UR4, 0x2 ;  /* 0x000000040e027c11 */ /* 0x000fc6000f8010ff */
[----:B---3--:R-:W-:Y:S01]  /*17f0*/  FFMA R22, R22, R5, R7 ;  /* 0x0000000516167223 */ /* 0x008fe20000000007 */
[----:B------:R-:W-:-:S03]  /*1800*/  LEA.HI.X R3, R14, UR5, R15, 0x2, P0 ;  /* 0x000000050e037c11 */ /* 0x000fc600080f140f */
[----:B------:R-:W-:-:S05]  /*1810*/  FFMA R23, R23, R0, R22 ;  /* 0x0000000017177223 */ /* 0x000fca0000000016 */
[----:B------:R-:W-:Y:S01]  /*1820*/  STG.E desc[UR6][R2.64], R23 ;  /* 0x0000001702007986 */ /* 0x000fe2000c101906 */
[----:B------:R-:W-:Y:S05]  /*1830*/  EXIT ;  /* 0x000000000000794d */ /* 0x000fea0003800000 */
        .weak           $__internal_1_$__cuda_sm20_div_u16
        .type           $__internal_1_$__cuda_sm20_div_u16,@function
        .size           $__internal_1_$__cuda_sm20_div_u16,(.L_x_113 - $__internal_1_$__cuda_sm20_div_u16)
$__internal_1_$__cuda_sm20_div_u16:
[----:B------:R-:W0:Y:S01]  /*1840*/  I2F.U16 R0, UR7 ;  /* 0x0000000700007d06 */ /* 0x000e220008101000 */
[----:B------:R-:W-:Y:S01]  /*1850*/  IMAD.MOV.U32 R2, RZ, RZ, 0x4b800000 ;  /* 0x4b800000ff027424 */ /* 0x000fe200078e00ff */
[C---:B0-----:R-:W-:Y:S02]  /*1860*/  FSETP.GEU.AND P1, PT, |R0|.reuse, 1.175494350822287508e-38, PT ;  /* 0x008000000000780b */ /* 0x041fe40003f2e200 */
[----:B------:R-:W-:Y:S02]  /*1870*/  FSETP.GT.AND P0, PT, |R0|, 8.50705917302346158658e+37, PT ;  /* 0x7e8000000000780b */ /* 0x000fe40003f04200 */
[----:B------:R-:W-:-:S04]  /*1880*/  FSEL R2, R2, 1, !P1 ;  /* 0x3f80000002027808 */ /* 0x000fc80004800000 */
[----:B------:R-:W-:Y:S02]  /*1890*/  FSEL R3, R2, 0.25, !P0 ;  /* 0x3e80000002037808 */ /* 0x000fe40004000000 */
[----:B------:R-:W-:Y:S02]  /*18a0*/  ISETP.NE.U32.AND P0, PT, RZ, UR7, PT ;  /* 0x00000007ff007c0c */ /* 0x000fe4000bf05070 */
[----:B------:R-:W-:Y:S01]  /*18b0*/  MOV R2, R6 ;  /* 0x0000000600027202 */ /* 0x000fe20000000f00 */
[----:B------:R-:W-:Y:S02]  /*18c0*/  FMUL R4, R0, R3 ;  /* 0x0000000300047220 */ /* 0x000fe40000400000 */
[----:B------:R-:W-:Y:S08]  /*18d0*/  I2F.U16.RZ R0, UR6 ;  /* 0x0000000600007d06 */ /* 0x000ff0000810d000 */
[----:B------:R-:W0:Y:S02]  /*18e0*/  MUFU.RCP R4, R4 ;  /* 0x0000000400047308 */ /* 0x000e240000001000 */
[----:B0-----:R-:W-:-:S05]  /*18f0*/  FMUL R3, R3, R4 ;  /* 0x0000000403037220 */ /* 0x001fca0000400000 */
[----:B------:R-:W-:-:S05]  /*1900*/  IADD3 R3, PT, PT, R3, 0x2, RZ ;  /* 0x0000000203037810 */ /* 0x000fca0007ffe0ff */
[----:B------:R-:W-:Y:S01]  /*1910*/  FMUL.RZ R0, R0, R3 ;  /* 0x0000000300007220 */ /* 0x000fe2000040c000 */
[----:B------:R-:W-:-:S05]  /*1920*/  IMAD.MOV.U32 R3, RZ, RZ, 0x0 ;  /* 0x00000000ff037424 */ /* 0x000fca00078e00ff */
[----:B------:R-:W0:Y:S02]  /*1930*/  F2I.U32.TRUNC.NTZ R0, R0 ;  /* 0x0000000000007305 */ /* 0x000e24000020f000 */
[----:B0-----:R-:W-:Y:S01]  /*1940*/  LOP3.LUT R5, R0, 0xffff, RZ, 0xc0, !PT ;  /* 0x0000ffff00057812 */ /* 0x001fe200078ec0ff */
[----:B------:R-:W-:Y:S01]  /*1950*/  @!P0 IMAD.MOV.U32 R5, RZ, RZ, -0x1 ;  /* 0xffffffffff058424 */ /* 0x000fe200078e00ff */
[----:B------:R-:W-:Y:S06]  /*1960*/  RET.REL.NODEC R2 `(_Z12kernel3D_optPfS_S_) ;  /* 0xffffffe402a47950 */ /* 0x000fec0003c3ffff */
.L_x_26:
        /* <DEDUP_REMOVED lines=9> */
.L_x_113:


//--------------------- .text._Z8kernel3DPfS_S_   --------------------------
	.section	.text._Z8kernel3DPfS_S_,"ax",@progbits
	.align	128
        .global         _Z8kernel3DPfS_S_
        .type           _Z8kernel3DPfS_S_,@function
        .size           _Z8kernel3DPfS_S_,(.L_x_117 - _Z8kernel3DPfS_S_)
        .other          _Z8kernel3DPfS_S_,@"STO_CUDA_ENTRY STV_DEFAULT"
_Z8kernel3DPfS_S_:
.text._Z8kernel3DPfS_S_:
[----:B------:R-:W-:Y:S01]  /*0000*/  LDC R1, c[0x0][0x37c] ;  /* 0x0000df00ff017b82 */ /* 0x000fe20000000800 */
[----:B------:R-:W0:Y:S07]  /*0010*/  S2R R2, SR_TID.Z ;  /* 0x0000000000027919 */ /* 0x000e2e0000002300 */
[----:B------:R-:W1:Y:S01]  /*0020*/  LDC R12, c[0x0][0x360] ;  /* 0x0000d800ff0c7b82 */ /* 0x000e620000000800 */
[----:B------:R-:W-:Y:S01]  /*0030*/  MOV R24, RZ ;  /* 0x000000ff00187202 */ /* 0x000fe20000000f00 */
[----:B------:R-:W-:Y:S01]  /*0040*/  IMAD.MOV.U32 R8, RZ, RZ, RZ ;  /* 0x000000ffff087224 */ /* 0x000fe200078e00ff */
[----:B------:R-:W1:Y:S01]  /*0050*/  S2R R13, SR_TID.X ;  /* 0x00000000000d7919 */ /* 0x000e620000002100 */
[----:B------:R-:W2:Y:S04]  /*0060*/  S2R R0, SR_TID.Y ;  /* 0x0000000000007919 */ /* 0x000ea80000002200 */
[----:B------:R-:W2:Y:S08]  /*0070*/  LDC R23, c[0x0][0x364] ;  /* 0x0000d900ff177b82 */ /* 0x000eb00000000800 */
[----:B------:R-:W0:Y:S08]  /*0080*/  S2UR UR6, SR_CTAID.Z ;  /* 0x00000000000679c3 */ /* 0x000e300000002700 */
[----:B------:R-:W0:Y:S08]  /*0090*/  LDC R25, c[0x0][0x368] ;  /* 0x0000da00ff197b82 */ /* 0x000e300000000800 */
[----:B------:R-:W1:Y:S08]  /*00a0*/  S2UR UR4, SR_CTAID.X ;  /* 0x00000000000479c3 */ /* 0x000e700000002500 */
[----:B------:R-:W2:Y:S01]  /*00b0*/  S2UR UR5, SR_CTAID.Y ;  /* 0x00000000000579c3 */ /* 0x000ea20000002600 */
[----:B0-----:R-:W-:-:S07]  /*00c0*/  IMAD R25, R25, UR6, R2 ;  /* 0x0000000619197c24 */ /* 0x001fce000f8e0202 */
[----:B------:R-:W0:Y:S01]  /*00d0*/  LDC.64 R14, c[0x0][0x390] ;  /* 0x0000e400ff0e7b82 */ /* 0x000e220000000a00 */
[----:B------:R-:W-:Y:S01]  /*00e0*/  IADD3 R27, PT, PT, R25, -0x1, RZ ;  /* 0xffffffff191b7810 */ /* 0x000fe20007ffe0ff */
[----:B-1----:R-:W-:-:S04]  /*00f0*/  IMAD R12, R12, UR4, R13 ;  /* 0x000000040c0c7c24 */ /* 0x002fc8000f8e020d */
[C---:B------:R-:W-:Y:S01]  /*0100*/  VIADD R11, R12.reuse, 0xffffffff ;  /* 0xffffffff0c0b7836 */ /* 0x040fe20000000000 */
[----:B------:R-:W-:Y:S01]  /*0110*/  LOP3.LUT R16, R12, R27, RZ, 0xfc, !PT ;  /* 0x0000001b0c107212 */ /* 0x000fe200078efcff */
[----:B--2---:R-:W-:-:S03]  /*0120*/  IMAD R23, R23, UR5, R0 ;  /* 0x0000000517177c24 */ /* 0x004fc6000f8e0200 */
[----:B------:R-:W-:Y:S01]  /*0130*/  ISETP.GT.U32.AND P1, PT, R11, 0x1ff, PT ;  /* 0x000001ff0b00780c */ /* 0x000fe20003f24070 */
[----:B------:R-:W1:Y:S01]  /*0140*/  LDCU.64 UR4, c[0x0][0x358] ;  /* 0x00006b00ff0477ac */ /* 0x000e620008000a00 */
[----:B------:R-:W-:Y:S02]  /*0150*/  LOP3.LUT P2, R16, R16, 0xfffffe00, RZ, 0xc0, !PT ;  /* 0xfffffe0010107812 */ /* 0x000fe4000784c0ff */
[CC--:B------:R-:W-:Y:S02]  /*0160*/  VIMNMX.U32 R26, PT, PT, R23.reuse, R27.reuse, !PT ;  /* 0x0000001b171a7248 */ /* 0x0c0fe40007fe0000 */
[----:B------:R-:W-:Y:S02]  /*0170*/  IADD3 R10, PT, PT, R23, -0x1, RZ ;  /* 0xffffffff170a7810 */ /* 0x000fe40007ffe0ff */
[----:B------:R-:W-:Y:S02]  /*0180*/  ISETP.GT.U32.OR P4, PT, R26, 0x1ff, P1 ;  /* 0x000001ff1a00780c */ /* 0x000fe40000f84470 */
[----:B------:R-:W-:Y:S01]  /*0190*/  VIMNMX.U32 R22, PT, PT, R10, R27, !PT ;  /* 0x0000001b0a167248 */ /* 0x000fe20007fe0000 */
[----:B------:R-:W-:Y:S01]  /*01a0*/  IMAD R9, R27, 0x200, R10 ;  /* 0x000002001b097824 */ /* 0x000fe200078e020a */
[----:B------:R-:W-:-:S02]  /*01b0*/  ISETP.GT.U32.AND P0, PT, R23, 0x1ff, PT ;  /* 0x000001ff1700780c */ /* 0x000fc40003f04070 */
[----:B------:R-:W-:Y:S02]  /*01c0*/  ISETP.GT.U32.OR P3, PT, R22, 0x1ff, P1 ;  /* 0x000001ff1600780c */ /* 0x000fe40000f64470 */
[----:B------:R-:W-:Y:S02]  /*01d0*/  ISETP.NE.OR P5, PT, R16, RZ, P0 ;  /* 0x000000ff1000720c */ /* 0x000fe400007a5670 */
[----:B------:R-:W-:Y:S02]  /*01e0*/  SHF.L.U32 R9, R9, 0x9, RZ ;  /* 0x0000000909097819 */ /* 0x000fe400000006ff */
[----:B------:R-:W-:Y:S01]  /*01f0*/  ISETP.GT.U32.OR P2, PT, R10, 0x1ff, P2 ;  /* 0x000001ff0a00780c */ /* 0x000fe20001744470 */
[----:B------:R-:W2:Y:S02]  /*0200*/  @!P4 LDC.64 R6, c[0x0][0x380] ;  /* 0x0000e000ff06cb82 */ /* 0x000ea40000000a00 */
[----:B------:R-:W-:-:S04]  /*0210*/  VIADD R17, R9, 0x200 ;  /* 0x0000020009117836 */ /* 0x000fc80000000000 */
[C---:B------:R-:W-:Y:S02]  /*0220*/  @!P3 IADD3 R0, PT, PT, R11.reuse, R9, RZ ;  /* 0x000000090b00b210 */ /* 0x040fe40007ffe0ff */
[----:B------:R-:W3:Y:S01]  /*0230*/  @!P3 LDC.64 R20, c[0x0][0x380] ;  /* 0x0000e000ff14bb82 */ /* 0x000ee20000000a00 */
[----:B------:R-:W-:Y:S01]  /*0240*/  @!P4 IADD3 R29, PT, PT, R11, R17, RZ ;  /* 0x000000110b1dc210 */ /* 0x000fe20007ffe0ff */
[----:B------:R-:W-:Y:S01]  /*0250*/  @!P5 IMAD.IADD R5, R12, 0x1, R17 ;  /* 0x000000010c05d824 */ /* 0x000fe200078e0211 */
[----:B------:R-:W-:Y:S01]  /*0260*/  ISETP.GT.U32.AND P6, PT, R22, 0x1ff, PT ;  /* 0x000001ff1600780c */ /* 0x000fe20003fc4070 */
[----:B------:R-:W-:-:S04]  /*0270*/  @!P2 IMAD.IADD R4, R12, 0x1, R9 ;  /* 0x000000010c04a824 */ /* 0x000fc800078e0209 */
[----:B------:R-:W4:Y:S01]  /*0280*/  @!P5 LDC.64 R2, c[0x0][0x380] ;  /* 0x0000e000ff02db82 */ /* 0x000f220000000a00 */
[----:B--2---:R-:W-:-:S04]  /*0290*/  @!P4 IMAD.WIDE.U32 R6, R29, 0x4, R6 ;  /* 0x000000041d06c825 */ /* 0x004fc800078e0006 */
[----:B------:R-:W-:-:S03]  /*02a0*/  HFMA2 R29, -RZ, RZ, 0, 0 ;  /* 0x00000000ff1d7431 */ /* 0x000fc600000001ff */
[----:B------:R-:W2:Y:S01]  /*02b0*/  @!P2 LDC.64 R18, c[0x0][0x380] ;  /* 0x0000e000ff12ab82 */ /* 0x000ea20000000a00 */
[----:B------:R-:W-:Y:S01]  /*02c0*/  BSSY.RECONVERGENT B0, `(.L_x_27) ;  /* 0x000001c000007945 */ /* 0x000fe20003800200 */
[----:B-1----:R1:W5:Y:S01]  /*02d0*/  @!P4 LDG.E R24, desc[UR4][R6.64] ;  /* 0x000000040618c981 */ /* 0x002362000c1e1900 */
[----:B---3--:R-:W-:-:S03]  /*02e0*/  @!P3 IMAD.WIDE.U32 R20, R0, 0x4, R20 ;  /* 0x000000040014b825 */ /* 0x008fc600078e0014 */
[----:B0-----:R0:W5:Y:S04]  /*02f0*/  LDG.E R0, desc[UR4][R14.64] ;  /* 0x000000040e007981 */ /* 0x001168000c1e1900 */
[----:B------:R0:W5:Y:S01]  /*0300*/  @!P3 LDG.E R29, desc[UR4][R20.64] ;  /* 0x00000004141db981 */ /* 0x000162000c1e1900 */
[----:B----4-:R-:W-:-:S03]  /*0310*/  @!P5 IMAD.WIDE.U32 R2, R5, 0x4, R2 ;  /* 0x000000040502d825 */ /* 0x010fc600078e0002 */
[----:B------:R0:W5:Y:S04]  /*0320*/  LDG.E R5, desc[UR4][R14.64+0x4] ;  /* 0x000004040e057981 */ /* 0x000168000c1e1900 */
[----:B------:R0:W5:Y:S01]  /*0330*/  LDG.E R20, desc[UR4][R14.64+0x8] ;  /* 0x000008040e147981 */ /* 0x000162000c1e1900 */
[----:B--2---:R-:W-:-:S03]  /*0340*/  @!P2 IMAD.WIDE.U32 R18, R4, 0x4, R18 ;  /* 0x000000040412a825 */ /* 0x004fc600078e0012 */
[----:B------:R0:W5:Y:S01]  /*0350*/  LDG.E R21, desc[UR4][R14.64+0xc] ;  /* 0x00000c040e157981 */ /* 0x000162000c1e1900 */
[----:B------:R-:W-:Y:S01]  /*0360*/  ISETP.GT.U32.AND P3, PT, R23, 0x1fe, PT ;  /* 0x000001fe1700780c */ /* 0x000fe20003f64070 */
[----:B------:R-:W-:Y:S02]  /*0370*/  IMAD.MOV.U32 R4, RZ, RZ, RZ ;  /* 0x000000ffff047224 */ /* 0x000fe400078e00ff */
[----:B-1----:R-:W-:Y:S01]  /*0380*/  HFMA2 R7, -RZ, RZ, 0, 0 ;  /* 0x00000000ff077431 */ /* 0x002fe200000001ff */
[----:B------:R0:W5:Y:S01]  /*0390*/  @!P5 LDG.E R8, desc[UR4][R2.64] ;  /* 0x000000040208d981 */ /* 0x000162000c1e1900 */
[----:B------:R-:W-:Y:S01]  /*03a0*/  ISETP.GT.U32.OR P4, PT, R27, 0x1ff, P3 ;  /* 0x000001ff1b00780c */ /* 0x000fe20001f84470 */
[----:B------:R-:W-:Y:S01]  /*03b0*/  IMAD.MOV.U32 R22, RZ, RZ, RZ ;  /* 0x000000ffff167224 */ /* 0x000fe200078e00ff */
[----:B------:R-:W-:Y:S01]  /*03c0*/  ISETP.GT.U32.AND P5, PT, R26, 0x1ff, PT ;  /* 0x000001ff1a00780c */ /* 0x000fe20003fa4070 */
[----:B------:R0:W5:Y:S01]  /*03d0*/  @!P2 LDG.E R4, desc[UR4][R18.64] ;  /* 0x000000041204a981 */ /* 0x000162000c1e1900 */
[----:B------:R-:W-:-:S02]  /*03e0*/  ISETP.GT.U32.OR P2, PT, R11, 0x1ff, P4 ;  /* 0x000001ff0b00780c */ /* 0x000fc40002744470 */
[----:B------:R-:W-:Y:S01]  /*03f0*/  VIMNMX.U32 R6, PT, PT, R25, R10, !PT ;  /* 0x0000000a19067248 */ /* 0x000fe20007fe0000 */
[----:B------:R-:W-:Y:S10]  /*0400*/  @P6 BRA `(.L_x_28) ;  /* 0x00000000001c6947 */ /* 0x000ff40003800000 */
[----:B0-----:R-:W-:-:S04]  /*0410*/  IADD3 R18, PT, PT, R12, 0x1, RZ ;  /* 0x000000010c127810 */ /* 0x001fc80007ffe0ff */
[----:B------:R-:W-:-:S13]  /*0420*/  ISETP.GT.U32.AND P6, PT, R18, 0x1ff, PT ;  /* 0x000001ff1200780c */ /* 0x000fda0003fc4070 */
[----:B------:R-:W-:Y:S05]  /*0430*/  @P6 BRA `(.L_x_28) ;  /* 0x0000000000106947 */ /* 0x000fea0003800000 */
[----:B------:R-:W0:Y:S01]  /*0440*/  LDC.64 R2, c[0x0][0x380] ;  /* 0x0000e000ff027b82 */ /* 0x000e220000000a00 */
[----:B------:R-:W-:-:S04]  /*0450*/  IMAD.IADD R19, R9, 0x1, R18 ;  /* 0x0000000109137824 */ /* 0x000fc800078e0212 */
[----:B0-----:R-:W-:-:S05]  /*0460*/  IMAD.WIDE.U32 R2, R19, 0x4, R2 ;  /* 0x0000000413027825 */ /* 0x001fca00078e0002 */
[----:B------:R1:W5:Y:S02]  /*0470*/  LDG.E R22, desc[UR4][R2.64] ;  /* 0x0000000402167981 */ /* 0x000364000c1e1900 */
.L_x_28:
[----:B------:R-:W-:Y:S05]  /*0480*/  BSYNC.RECONVERGENT B0 ;  /* 0x0000000000007941 */ /* 0x000fea0003800200 */
.L_x_27:
[----:B------:R-:W-:Y:S04]  /*0490*/  BSSY.RECONVERGENT B0, `(.L_x_29) ;  /* 0x0000009000007945 */ /* 0x000fe80003800200 */
[----:B------:R-:W-:Y:S05]  /*04a0*/  @P5 BRA `(.L_x_30) ;  /* 0x00000000001c5947 */ /* 0x000fea0003800000 */
[----:B0-----:R-:W-:-:S04]  /*04b0*/  IADD3 R18, PT, PT, R12, 0x1, RZ ;  /* 0x000000010c127810 */ /* 0x001fc80007ffe0ff */
[----:B------:R-:W-:-:S13]  /*04c0*/  ISETP.GT.U32.AND P5, PT, R18, 0x1ff, PT ;  /* 0x000001ff1200780c */ /* 0x000fda0003fa4070 */
[----:B------:R-:W-:Y:S05]  /*04d0*/  @P5 BRA `(.L_x_30) ;  /* 0x0000000000105947 */ /* 0x000fea0003800000 */
[----:B-1----:R-:W0:Y:S01]  /*04e0*/  LDC.64 R2, c[0x0][0x380] ;  /* 0x0000e000ff027b82 */ /* 0x002e220000000a00 */
[----:B------:R-:W-:-:S04]  /*04f0*/  IMAD.IADD R17, R18, 0x1, R17 ;  /* 0x0000000112117824 */ /* 0x000fc800078e0211 */
[----:B0-----:R-:W-:-:S05]  /*0500*/  IMAD.WIDE.U32 R2, R17, 0x4, R2 ;  /* 0x0000000411027825 */ /* 0x001fca00078e0002 */
[----:B------:R2:W5:Y:S02]  /*0510*/  LDG.E R7, desc[UR4][R2.64] ;  /* 0x0000000402077981 */ /* 0x000564000c1e1900 */
.L_x_30:
[----:B------:R-:W-:Y:S05]  /*0520*/  BSYNC.RECONVERGENT B0 ;  /* 0x0000000000007941 */ /* 0x000fea0003800200 */
.L_x_29:
[----:B------:R-:W-:Y:S01]  /*0530*/  ISETP.GT.U32.OR P5, PT, R6, 0x1ff, P1 ;  /* 0x000001ff0600780c */ /* 0x000fe20000fa4470 */
[----:B------:R-:W3:Y:S01]  /*0540*/  @!P2 LDC.64 R26, c[0x0][0x380] ;  /* 0x0000e000ff1aab82 */ /* 0x000ee20000000a00 */
[----:B------:R-:W-:Y:S01]  /*0550*/  ISETP.NE.OR P6, PT, R16, RZ, P3 ;  /* 0x000000ff1000720c */ /* 0x000fe20001fc5670 */
[----:B012--5:R-:W-:Y:S01]  /*0560*/  FFMA R2, R0, R29, RZ ;  /* 0x0000001d00027223 */ /* 0x027fe200000000ff */
[----:B------:R-:W-:Y:S01]  /*0570*/  IADD3 R0, PT, PT, R9, 0x400, RZ ;  /* 0x0000040009007810 */ /* 0x000fe20007ffe0ff */
[----:B------:R-:W-:Y:S02]  /*0580*/  BSSY.RECONVERGENT B0, `(.L_x_31) ;  /* 0x0000010000007945 */ /* 0x000fe40003800200 */
[----:B------:R-:W-:Y:S02]  /*0590*/  FFMA R5, R5, R4, R2 ;  /* 0x0000000405057223 */ /* 0x000fe40000000002 */
[----:B------:R-:W-:Y:S02]  /*05a0*/  @!P2 IMAD.IADD R3, R11, 0x1, R0 ;  /* 0x000000010b03a824 */ /* 0x000fe400078e0200 */
[----:B------:R-:W-:Y:S01]  /*05b0*/  FFMA R20, R20, R22, R5 ;  /* 0x0000001614147223 */ /* 0x000fe20000000005 */
[----:B------:R-:W-:Y:S01]  /*05c0*/  MOV R5, RZ ;  /* 0x000000ff00057202 */ /* 0x000fe20000000f00 */
[----:B------:R-:W0:Y:S08]  /*05d0*/  @!P5 LDC.64 R18, c[0x0][0x380] ;  /* 0x0000e000ff12db82 */ /* 0x000e300000000a00 */
[----:B------:R-:W1:Y:S01]  /*05e0*/  @!P6 LDC.64 R16, c[0x0][0x380] ;  /* 0x0000e000ff10eb82 */ /* 0x000e620000000a00 */
[----:B---3--:R-:W-:Y:S01]  /*05f0*/  @!P2 IMAD.WIDE.U32 R26, R3, 0x4, R26 ;  /* 0x00000004031aa825 */ /* 0x008fe200078e001a */
[----:B------:R-:W-:Y:S06]  /*0600*/  @P4 BRA `(.L_x_32) ;  /* 0x00000000001c4947 */ /* 0x000fec0003800000 */
[----:B------:R-:W-:-:S05]  /*0610*/  VIADD R29, R12, 0x1 ;  /* 0x000000010c1d7836 */ /* 0x000fca0000000000 */
[----:B------:R-:W-:-:S13]  /*0620*/  ISETP.GT.U32.AND P4, PT, R29, 0x1ff, PT ;  /* 0x000001ff1d00780c */ /* 0x000fda0003f84070 */
[----:B------:R-:W-:Y:S05]  /*0630*/  @P4 BRA `(.L_x_32) ;  /* 0x0000000000104947 */ /* 0x000fea0003800000 */
[----:B------:R-:W2:Y:S01]  /*0640*/  LDC.64 R2, c[0x0][0x380] ;  /* 0x0000e000ff027b82 */ /* 0x000ea20000000a00 */
[----:B------:R-:W-:-:S05]  /*0650*/  IADD3 R5, PT, PT, R29, R0, RZ ;  /* 0x000000001d057210 */ /* 0x000fca0007ffe0ff */
[----:B--2---:R-:W-:-:S05]  /*0660*/  IMAD.WIDE.U32 R2, R5, 0x4, R2 ;  /* 0x0000000405027825 */ /* 0x004fca00078e0002 */
[----:B------:R2:W5:Y:S02]  /*0670*/  LDG.E R5, desc[UR4][R2.64] ;  /* 0x0000000402057981 */ /* 0x000564000c1e1900 */
.L_x_32:
[----:B------:R-:W-:Y:S05]  /*0680*/  BSYNC.RECONVERGENT B0 ;  /* 0x0000000000007941 */ /* 0x000fea0003800200 */
.L_x_31:
[----:B--2---:R-:W-:Y:S02]  /*0690*/  CS2R R2, SRZ ;  /* 0x0000000000027805 */ /* 0x004fe4000001ff00 */
[----:B------:R-:W-:Y:S01]  /*06a0*/  @!P6 IADD3 R29, PT, PT, R12, R0, RZ ;  /* 0x000000000c1de210 */ /* 0x000fe20007ffe0ff */
[----:B------:R-:W2:Y:S01]  /*06b0*/  LDG.E R22, desc[UR4][R14.64+0x14] ;  /* 0x000014040e167981 */ /* 0x000ea2000c1e1900 */
[----:B------:R-:W-:-:S03]  /*06c0*/  VIADD R4, R9, 0x40000 ;  /* 0x0004000009047836 */ /* 0x000fc60000000000 */
[----:B------:R3:W5:Y:S01]  /*06d0*/  @!P2 LDG.E R3, desc[UR4][R26.64] ;  /* 0x000000041a03a981 */ /* 0x000762000c1e1900 */
[----:B-1----:R-:W-:-:S03]  /*06e0*/  @!P6 IMAD.WIDE.U32 R16, R29, 0x4, R16 ;  /* 0x000000041d10e825 */ /* 0x002fc600078e0010 */
[----:B------:R-:W5:Y:S01]  /*06f0*/  LDG.E R29, desc[UR4][R14.64+0x1c] ;  /* 0x00001c040e1d7981 */ /* 0x000f62000c1e1900 */
[----:B------:R-:W-:-:S03]  /*0700*/  @!P5 IMAD.IADD R0, R11, 0x1, R4 ;  /* 0x000000010b00d824 */ /* 0x000fc600078e0204 */
[----:B------:R-:W5:Y:S04]  /*0710*/  @!P6 LDG.E R2, desc[UR4][R16.64] ;  /* 0x000000041002e981 */ /* 0x000f68000c1e1900 */
[----:B------:R-:W4:Y:S04]  /*0720*/  LDG.E R27, desc[UR4][R14.64+0x10] ;  /* 0x000010040e1b7981 */ /* 0x000f28000c1e1900 */
[----:B------:R-:W5:Y:S04]  /*0730*/  LDG.E R28, desc[UR4][R14.64+0x20] ;  /* 0x000020040e1c7981 */ /* 0x000f68000c1e1900 */
[----:B------:R-:W5:Y:S01]  /*0740*/  LDG.E R16, desc[UR4][R14.64+0x18] ;  /* 0x000018040e107981 */ /* 0x000f62000c1e1900 */
[----:B---3--:R-:W-:-:S04]  /*0750*/  LOP3.LUT R26, R12, R25, RZ, 0xfc, !PT ;  /* 0x000000190c1a7212 */ /* 0x008fc800078efcff */
[----:B------:R-:W-:Y:S01]  /*0760*/  LOP3.LUT P2, R26, R26, 0xfffffe00, RZ, 0xc0, !PT ;  /* 0xfffffe001a1a7812 */ /* 0x000fe2000784c0ff */
[----:B0-----:R-:W-:-:S04]  /*0770*/  @!P5 IMAD.WIDE.U32 R18, R0, 0x4, R18 ;  /* 0x000000040012d825 */ /* 0x001fc800078e0012 */
[----:B------:R-:W-:Y:S01]  /*0780*/  HFMA2 R0, -RZ, RZ, 0, 0 ;  /* 0x00000000ff007431 */ /* 0x000fe200000001ff */
[----:B------:R-:W-:-:S05]  /*0790*/  ISETP.GT.U32.OR P2, PT, R10, 0x1ff, P2 ;  /* 0x000001ff0a00780c */ /* 0x000fca0001744470 */
[----:B------:R0:W5:Y:S01]  /*07a0*/  @!P5 LDG.E R0, desc[UR4][R18.64] ;  /* 0x000000041200d981 */ /* 0x000162000c1e1900 */
[----:B------:R-:W-:Y:S01]  /*07b0*/  ISETP.GT.U32.AND P5, PT, R6, 0x1ff, PT ;  /* 0x000001ff0600780c */ /* 0x000fe20003fa4070 */
[----:B0-----:R-:W-:-:S06]  /*07c0*/  FFMA R18, R21, R24, R20 ;  /* 0x0000001815127223 */ /* 0x001fcc0000000014 */
[----:B------:R-:W0:Y:S01]  /*07d0*/  @!P2 LDC.64 R20, c[0x0][0x380] ;  /* 0x0000e000ff14ab82 */ /* 0x000e220000000a00 */
[----:B------:R-:W-:Y:S01]  /*07e0*/  VIMNMX.U32 R24, PT, PT, R23, R25, !PT ;  /* 0x0000001917187248 */ /* 0x000fe20007fe0000 */
[----:B------:R-:W-:Y:S01]  /*07f0*/  BSSY.RECONVERGENT B0, `(.L_x_33) ;  /* 0x000000f000007945 */ /* 0x000fe20003800200 */
[----:B------:R-:W-:Y:S02]  /*0800*/  ISETP.GT.U32.OR P4, PT, R25, 0x1ff, P3 ;  /* 0x000001ff1900780c */ /* 0x000fe40001f84470 */
[----:B------:R-:W-:Y:S02]  /*0810*/  ISETP.GT.U32.OR P1, PT, R24, 0x1ff, P1 ;  /* 0x000001ff1800780c */ /* 0x000fe40000f24470 */
[----:B------:R-:W-:Y:S01]  /*0820*/  ISETP.NE.OR P6, PT, R26, RZ, P0 ;  /* 0x000000ff1a00720c */ /* 0x000fe200007c5670 */
[----:B----4-:R-:W-:Y:S01]  /*0830*/  FFMA R17, R27, R8, R18 ;  /* 0x000000081b117223 */ /* 0x010fe20000000012 */
[----:B------:R-:W-:-:S03]  /*0840*/  IMAD.MOV.U32 R8, RZ, RZ, RZ ;  /* 0x000000ffff087224 */ /* 0x000fc600078e00ff */
[----:B--2---:R-:W-:Y:S01]  /*0850*/  FFMA R17, R22, R7, R17 ;  /* 0x0000000716117223 */ /* 0x004fe20000000011 */
[----:B0-----:R-:W-:Y:S07]  /*0860*/  @P5 BRA `(.L_x_34) ;  /* 0x00000000001c5947 */ /* 0x001fee0003800000 */
[----:B------:R-:W-:-:S04]  /*0870*/  IADD3 R19, PT, PT, R12, 0x1, RZ ;  /* 0x000000010c137810 */ /* 0x000fc80007ffe0ff */
[----:B------:R-:W-:-:S13]  /*0880*/  ISETP.GT.U32.AND P5, PT, R19, 0x1ff, PT ;  /* 0x000001ff1300780c */ /* 0x000fda0003fa4070 */
[----:B------:R-:W-:Y:S05]  /*0890*/  @P5 BRA `(.L_x_34) ;  /* 0x0000000000105947 */ /* 0x000fea0003800000 */
[----:B------:R-:W0:Y:S01]  /*08a0*/  LDC.64 R6, c[0x0][0x380] ;  /* 0x0000e000ff067b82 */ /* 0x000e220000000a00 */
[----:B------:R-:W-:-:S04]  /*08b0*/  IMAD.IADD R19, R19, 0x1, R4 ;  /* 0x0000000113137824 */ /* 0x000fc800078e0204 */
[----:B0-----:R-:W-:-:S05]  /*08c0*/  IMAD.WIDE.U32 R6, R19, 0x4, R6 ;  /* 0x0000000413067825 */ /* 0x001fca00078e0006 */
[----:B------:R0:W5:Y:S02]  /*08d0*/  LDG.E R8, desc[UR4][R6.64] ;  /* 0x0000000406087981 */ /* 0x000164000c1e1900 */
.L_x_34:
[----:B------:R-:W-:Y:S05]  /*08e0*/  BSYNC.RECONVERGENT B0 ;  /* 0x0000000000007941 */ /* 0x000fea0003800200 */
.L_x_33:
[----:B------:R-:W-:Y:S01]  /*08f0*/  ISETP.GT.U32.OR P5, PT, R11, 0x1ff, P4 ;  /* 0x000001ff0b00780c */ /* 0x000fe200027a4470 */
[----:B0-----:R-:W0:Y:S01]  /*0900*/  @!P1 LDC.64 R6, c[0x0][0x380] ;  /* 0x0000e000ff069b82 */ /* 0x001e220000000a00 */
[----:B-----5:R-:W-:Y:S01]  /*0910*/  FFMA R18, R16, R3, R17 ;  /* 0x0000000310127223 */ /* 0x020fe20000000011 */
[----:B------:R-:W-:Y:S01]  /*0920*/  @!P2 IADD3 R19, PT, PT, R12, R4, RZ ;  /* 0x000000040c13a210 */ /* 0x000fe20007ffe0ff */
[----:B------:R-:W-:Y:S02]  /*0930*/  VIADD R4, R9, 0x40200 ;  /* 0x0004020009047836 */ /* 0x000fe40000000000 */
[----:B------:R-:W-:Y:S01]  /*0940*/  FFMA R29, R29, R2, R18 ;  /* 0x000000021d1d7223 */ /* 0x000fe20000000012 */
[----:B------:R-:W-:Y:S01]  /*0950*/  MOV R18, RZ ;  /* 0x000000ff00127202 */ /* 0x000fe20000000f00 */
[----:B------:R-:W-:Y:S01]  /*0960*/  @!P2 IMAD.WIDE.U32 R20, R19, 0x4, R20 ;  /* 0x000000041314a825 */ /* 0x000fe200078e0014 */
[----:B------:R-:W1:Y:S03]  /*0970*/  @!P6 LDC.64 R16, c[0x0][0x380] ;  /* 0x0000e000ff10eb82 */ /* 0x000e660000000a00 */
[----:B------:R-:W-:Y:S01]  /*0980*/  FFMA R5, R28, R5, R29 ;  /* 0x000000051c057223 */ /* 0x000fe2000000001d */
[----:B------:R-:W-:Y:S01]  /*0990*/  @!P1 IMAD.IADD R29, R11, 0x1, R4 ;  /* 0x000000010b1d9824 */ /* 0x000fe200078e0204 */
[----:B------:R2:W3:Y:S03]  /*09a0*/  @!P2 LDG.E R18, desc[UR4][R20.64] ;  /* 0x000000041412a981 */ /* 0x0004e6000c1e1900 */
[----:B------:R-:W4:Y:S01]  /*09b0*/  @!P5 LDC.64 R2, c[0x0][0x380] ;  /* 0x0000e000ff02db82 */ /* 0x000f220000000a00 */
[----:B------:R-:W2:Y:S01]  /*09c0*/  LDG.E R20, desc[UR4][R14.64+0x24] ;  /* 0x000024040e147981 */ /* 0x000ea2000c1e1900 */
[----:B0-----:R-:W-:-:S04]  /*09d0*/  @!P1 IMAD.WIDE.U32 R28, R29, 0x4, R6 ;  /* 0x000000041d1c9825 */ /* 0x001fc800078e0006 */
[----:B------:R-:W-:Y:S01]  /*09e0*/  VIADD R6, R9, 0x40400 ;  /* 0x0004040009067836 */ /* 0x000fe20000000000 */
[----:B------:R-:W-:Y:S01]  /*09f0*/  @!P6 IADD3 R19, PT, PT, R12, R4, RZ ;  /* 0x000000040c13e210 */ /* 0x000fe20007ffe0ff */
[----:B------:R-:W-:Y:S02]  /*0a00*/  HFMA2 R7, -RZ, RZ, 0, 0 ;  /* 0x00000000ff077431 */ /* 0x000fe400000001ff */
[----:B------:R-:W-:Y:S02]  /*0a10*/  @!P5 IMAD.IADD R27, R11, 0x1, R6 ;  /* 0x000000010b1bd824 */ /* 0x000fe400078e0206 */
[----:B-1----:R-:W-:Y:S01]  /*0a20*/  @!P6 IMAD.WIDE.U32 R16, R19, 0x4, R16 ;  /* 0x000000041310e825 */ /* 0x002fe200078e0010 */
[----:B------:R-:W-:-:S03]  /*0a30*/  MOV R19, RZ ;  /* 0x000000ff00137202 */ /* 0x000fc60000000f00 */
[----:B------:R-:W-:Y:S02]  /*0a40*/  IMAD.MOV.U32 R22, RZ, RZ, RZ ;  /* 0x000000ffff167224 */ /* 0x000fe400078e00ff */
[----:B----4-:R-:W-:Y:S01]  /*0a50*/  @!P5 IMAD.WIDE.U32 R2, R27, 0x4, R2 ;  /* 0x000000041b02d825 */ /* 0x010fe200078e0002 */
[----:B------:R0:W5:Y:S04]  /*0a60*/  @!P1 LDG.E R7, desc[UR4][R28.64] ;  /* 0x000000041c079981 */ /* 0x000168000c1e1900 */
[----:B------:R-:W3:Y:S04]  /*0a70*/  LDG.E R27, desc[UR4][R14.64+0x28] ;  /* 0x000028040e1b7981 */ /* 0x000ee8000c1e1900 */
[----:B------:R0:W5:Y:S04]  /*0a80*/  @!P6 LDG.E R19, desc[UR4][R16.64] ;  /* 0x000000041013e981 */ /* 0x000168000c1e1900 */
[----:B------:R0:W5:Y:S04]  /*0a90*/  @!P5 LDG.E R22, desc[UR4][R2.64] ;  /* 0x000000040216d981 */ /* 0x000168000c1e1900 */
[----:B------:R0:W5:Y:S04]  /*0aa0*/  LDG.E R29, desc[UR4][R14.64+0x2c] ;  /* 0x00002c040e1d7981 */ /* 0x000168000c1e1900 */
[----:B------:R0:W5:Y:S04]  /*0ab0*/  LDG.E R28, desc[UR4][R14.64+0x30] ;  /* 0x000030040e1c7981 */ /* 0x000168000c1e1900 */
[----:B------:R0:W5:Y:S04]  /*0ac0*/  LDG.E R2, desc[UR4][R14.64+0x34] ;  /* 0x000034040e027981 */ /* 0x000168000c1e1900 */
[----:B------:R0:W5:Y:S04]  /*0ad0*/  LDG.E R3, desc[UR4][R14.64+0x38] ;  /* 0x000038040e037981 */ /* 0x000168000c1e1900 */
[----:B------:R0:W5:Y:S01]  /*0ae0*/  LDG.E R17, desc[UR4][R14.64+0x3c] ;  /* 0x00003c040e117981 */ /* 0x000162000c1e1900 */
[----:B------:R-:W-:-:S02]  /*0af0*/  ISETP.NE.OR P3, PT, R26, RZ, P3 ;  /* 0x000000ff1a00720c */ /* 0x000fc40001f65670 */
[----:B------:R-:W-:Y:S02]  /*0b00*/  ISETP.GT.U32.AND P6, PT, R24, 0x1ff, PT ;  /* 0x000001ff1800780c */ /* 0x000fe40003fc4070 */
[----:B------:R-:W-:Y:S01]  /*0b10*/  ISETP.GT.U32.AND P2, PT, R10, 0x1ff, PT ;  /* 0x000001ff0a00780c */ /* 0x000fe20003f44070 */
[----:B------:R-:W-:Y:S01]  /*0b20*/  BSSY.RECONVERGENT B0, `(.L_x_35) ;  /* 0x0000011000007945 */ /* 0x000fe20003800200 */
[----:B------:R-:W-:Y:S02]  /*0b30*/  LOP3.LUT P1, RZ, R12, 0xfffffe00, R10, 0xc8, !PT ;  /* 0xfffffe000cff7812 */ /* 0x000fe4000782c80a */
[C---:B------:R-:W-:Y:S02]  /*0b40*/  ISETP.GT.U32.OR P2, PT, R25.reuse, 0x1fe, P2 ;  /* 0x000001fe1900780c */ /* 0x040fe40001744470 */
[----:B------:R-:W-:Y:S02]  /*0b50*/  ISETP.GT.U32.OR P1, PT, R25, 0x1fe, P1 ;  /* 0x000001fe1900780c */ /* 0x000fe40000f24470 */
[----:B------:R-:W-:Y:S01]  /*0b60*/  ISETP.GT.U32.OR P5, PT, R11, 0x1ff, P2 ;  /* 0x000001ff0b00780c */ /* 0x000fe200017a4470 */
[----:B--2---:R-:W-:-:S02]  /*0b70*/  FFMA R0, R20, R0, R5 ;  /* 0x0000000014007223 */ /* 0x004fc40000000005 */
[----:B------:R-:W1:Y:S02]  /*0b80*/  @!P3 LDC.64 R20, c[0x0][0x380] ;  /* 0x0000e000ff14bb82 */ /* 0x000e640000000a00 */
[----:B---3--:R-:W-:Y:S01]  /*0b90*/  FFMA R18, R27, R18, R0 ;  /* 0x000000121b127223 */ /* 0x008fe20000000000 */
[----:B------:R-:W-:Y:S01]  /*0ba0*/  HFMA2 R0, -RZ, RZ, 0, 0 ;  /* 0x00000000ff007431 */ /* 0x000fe200000001ff */
[----:B0-----:R-:W-:Y:S06]  /*0bb0*/  @P6 BRA `(.L_x_36) ;  /* 0x00000000001c6947 */ /* 0x001fec0003800000 */
[----:B------:R-:W-:-:S05]  /*0bc0*/  VIADD R5, R12, 0x1 ;  /* 0x000000010c057836 */ /* 0x000fca0000000000 */
[----:B------:R-:W-:-:S13]  /*0bd0*/  ISETP.GT.U32.AND P6, PT, R5, 0x1ff, PT ;  /* 0x000001ff0500780c */ /* 0x000fda0003fc4070 */
[----:B------:R-:W-:Y:S05]  /*0be0*/  @P6 BRA `(.L_x_36) ;  /* 0x0000000000106947 */ /* 0x000fea0003800000 */
[----:B------:R-:W0:Y:S01]  /*0bf0*/  LDC.64 R26, c[0x0][0x380] ;  /* 0x0000e000ff1a7b82 */ /* 0x000e220000000a00 */
[----:B------:R-:W-:-:S05]  /*0c00*/  IADD3 R5, PT, PT, R5, R4, RZ ;  /* 0x0000000405057210 */ /* 0x000fca0007ffe0ff */
[----:B0-----:R-:W-:-:S05]  /*0c10*/  IMAD.WIDE.U32 R26, R5, 0x4, R26 ;  /* 0x00000004051a7825 */ /* 0x001fca00078e001a */
[----:B------:R0:W5:Y:S02]  /*0c20*/  LDG.E R0, desc[UR4][R26.64] ;  /* 0x000000041a007981 */ /* 0x000164000c1e1900 */
.L_x_36:
[----:B------:R-:W-:Y:S05]  /*0c30*/  BSYNC.RECONVERGENT B0 ;  /* 0x0000000000007941 */ /* 0x000fea0003800200 */
.L_x_35:
[----:B------:R-:W-:Y:S01]  /*0c40*/  BSSY.RECONVERGENT B0, `(.L_x_37) ;  /* 0x000000b000007945 */ /* 0x000fe20003800200 */
[----:B-----5:R-:W-:Y:S01]  /*0c50*/  FFMA R29, R29, R8, R18 ;  /* 0x000000081d1d7223 */ /* 0x020fe20000000012 */
[----:B------:R-:W-:Y:S02]  /*0c60*/  IMAD.MOV.U32 R8, RZ, RZ, RZ ;  /* 0x000000ffff087224 */ /* 0x000fe400078e00ff */
[----:B------:R-:W-:Y:S05]  /*0c70*/  @P4 BRA `(.L_x_38) ;  /* 0x00000000001c4947 */ /* 0x000fea0003800000 */
[----:B0-----:R-:W-:-:S04]  /*0c80*/  IADD3 R27, PT, PT, R12, 0x1, RZ ;  /* 0x000000010c1b7810 */ /* 0x001fc80007ffe0ff */
[----:B------:R-:W-:-:S13]  /*0c90*/  ISETP.GT.U32.AND P4, PT, R27, 0x1ff, PT ;  /* 0x000001ff1b00780c */ /* 0x000fda0003f84070 */
[----:B------:R-:W-:Y:S05]  /*0ca0*/  @P4 BRA `(.L_x_38) ;  /* 0x0000000000104947 */ /* 0x000fea0003800000 */
[----:B------:R-:W0:Y:S01]  /*0cb0*/  LDC.64 R4, c[0x0][0x380] ;  /* 0x0000e000ff047b82 */ /* 0x000e220000000a00 */
[----:B------:R-:W-:-:S04]  /*0cc0*/  IMAD.IADD R27, R27, 0x1, R6 ;  /* 0x000000011b1b7824 */ /* 0x000fc800078e0206 */
[----:B0-----:R-:W-:-:S05]  /*0cd0*/  IMAD.WIDE.U32 R4, R27, 0x4, R4 ;  /* 0x000000041b047825 */ /* 0x001fca00078e0004 */
[----:B------:R2:W5:Y:S02]  /*0ce0*/  LDG.E R8, desc[UR4][R4.64] ;  /* 0x0000000404087981 */ /* 0x000564000c1e1900 */
.L_x_38:
[----:B------:R-:W-:Y:S05]  /*0cf0*/  BSYNC.RECONVERGENT B0 ;  /* 0x0000000000007941 */ /* 0x000fea0003800200 */
.L_x_37:
[----:B0-----:R-:W0:Y:S01]  /*0d00*/  @!P5 LDC.64 R26, c[0x0][0x380] ;  /* 0x0000e000ff1adb82 */ /* 0x001e220000000a00 */
[----:B------:R-:W-:-:S07]  /*0d10*/  @!P3 IADD3 R6, PT, PT, R12, R6, RZ ;  /* 0x000000060c06b210 */ /* 0x000fce0007ffe0ff */
[----:B--2---:R-:W2:Y:S01]  /*0d20*/  @!P1 LDC.64 R4, c[0x0][0x380] ;  /* 0x0000e000ff049b82 */ /* 0x004ea20000000a00 */
[----:B------:R-:W-:Y:S01]  /*0d30*/  IADD3 R10, PT, PT, R9, 0x80000, RZ ;  /* 0x00080000090a7810 */ /* 0x000fe20007ffe0ff */
[----:B-1----:R-:W-:Y:S01]  /*0d40*/  @!P3 IMAD.WIDE.U32 R20, R6, 0x4, R20 ;  /* 0x000000040614b825 */ /* 0x002fe200078e0014 */
[----:B------:R-:W-:-:S03]  /*0d50*/  ISETP.GT.U32.OR P0, PT, R25, 0x1fe, P0 ;  /* 0x000001fe1900780c */ /* 0x000fc60000704470 */
[----:B------:R-:W-:Y:S02]  /*0d60*/  IMAD.MOV.U32 R6, RZ, RZ, RZ ;  /* 0x000000ffff067224 */ /* 0x000fe400078e00ff */
[C---:B------:R-:W-:Y:S01]  /*0d70*/  @!P5 IMAD.IADD R16, R11.reuse, 0x1, R10 ;  /* 0x000000010b10d824 */ /* 0x040fe200078e020a */
[C---:B------:R-:W-:Y:S02]  /*0d80*/  @!P1 IADD3 R18, PT, PT, R12.reuse, R10, RZ ;  /* 0x0000000a0c129210 */ /* 0x040fe40007ffe0ff */
[----:B------:R-:W-:Y:S01]  /*0d90*/  ISETP.GT.U32.OR P6, PT, R11, 0x1ff, P0 ;  /* 0x000001ff0b00780c */ /* 0x000fe200007c4470 */
[----:B------:R1:W3:Y:S01]  /*0da0*/  @!P3 LDG.E R6, desc[UR4][R20.64] ;  /* 0x000000041406b981 */ /* 0x0002e2000c1e1900 */
[----:B------:R-:W-:Y:S02]  /*0db0*/  LOP3.LUT P3, RZ, R12, 0xfffffe00, R23, 0xc8, !PT ;  /* 0xfffffe000cff7812 */ /* 0x000fe4000786c817 */
[----:B------:R-:W-:Y:S01]  /*0dc0*/  ISETP.GT.U32.AND P4, PT, R24, 0x1fe, PT ;  /* 0x000001fe1800780c */ /* 0x000fe20003f84070 */
[----:B0-----:R-:W-:-:S04]  /*0dd0*/  @!P5 IMAD.WIDE.U32 R26, R16, 0x4, R26 ;  /* 0x00000004101ad825 */ /* 0x001fc800078e001a */
[----:B------:R-:W-:Y:S01]  /*0de0*/  IMAD.MOV.U32 R16, RZ, RZ, RZ ;  /* 0x000000ffff107224 */ /* 0x000fe200078e00ff */
[----:B------:R-:W-:Y:S01]  /*0df0*/  ISETP.GT.U32.OR P3, PT, R25, 0x1fe, P3 ;  /* 0x000001fe1900780c */ /* 0x000fe20001f64470 */
[----:B--2---:R-:W-:Y:S01]  /*0e00*/  @!P1 IMAD.WIDE.U32 R4, R18, 0x4, R4 ;  /* 0x0000000412049825 */ /* 0x004fe200078e0004 */
[----:B------:R-:W-:-:S03]  /*0e10*/  MOV R18, RZ ;  /* 0x000000ff00127202 */ /* 0x000fc60000000f00 */
[----:B------:R0:W5:Y:S01]  /*0e20*/  @!P5 LDG.E R16, desc[UR4][R26.64] ;  /* 0x000000041a10d981 */ /* 0x000162000c1e1900 */
[----:B------:R-:W-:Y:S01]  /*0e30*/  ISETP.GT.U32.OR P5, PT, R11, 0x1ff, P4 ;  /* 0x000001ff0b00780c */ /* 0x000fe200027a4470 */
[----:B-1----:R-:W1:Y:S02]  /*0e40*/  @!P6 LDC.64 R20, c[0x0][0x380] ;  /* 0x0000e000ff14eb82 */ /* 0x002e640000000a00 */
[----:B------:R2:W5:Y:S01]  /*0e50*/  @!P1 LDG.E R18, desc[UR4][R4.64] ;  /* 0x0000000404129981 */ /* 0x000562000c1e1900 */
[----:B------:R-:W-:Y:S01]  /*0e60*/  ISETP.GT.U32.OR P1, PT, R12, 0x1ff, P4 ;  /* 0x000001ff0c00780c */ /* 0x000fe20002724470 */
[----:B------:R-:W-:-:S04]  /*0e70*/  FFMA R7, R28, R7, R29 ;  /* 0x000000071c077223 */ /* 0x000fc8000000001d */
[----:B------:R-:W-:-:S04]  /*0e80*/  FFMA R2, R2, R19, R7 ;  /* 0x0000001302027223 */ /* 0x000fc80000000007 */
[----:B------:R-:W4:Y:S01]  /*0e90*/  @!P5 LDC.64 R28, c[0x0][0x380] ;  /* 0x0000e000ff1cdb82 */ /* 0x000f220000000a00 */
[----:B------:R-:W-:Y:S01]  /*0ea0*/  FFMA R24, R3, R0, R2 ;  /* 0x0000000003187223 */ /* 0x000fe20000000002 */
[C---:B------:R-:W-:Y:S02]  /*0eb0*/  VIADD R0, R9.reuse, 0x80200 ;  /* 0x0008020009007836 */ /* 0x040fe40000000000 */
[----:B------:R-:W-:Y:S02]  /*0ec0*/  VIADD R9, R9, 0x80400 ;  /* 0x0008040009097836 */ /* 0x000fe40000000000 */
[----:B------:R-:W-:Y:S01]  /*0ed0*/  FFMA R17, R17, R22, R24 ;  /* 0x0000001611117223 */ /* 0x000fe20000000018 */
[----:B0-----:R-:W-:Y:S01]  /*0ee0*/  @!P3 IMAD.IADD R27, R12, 0x1, R0 ;  /* 0x000000010c1bb824 */ /* 0x001fe200078e0200 */
[C---:B------:R-:W-:Y:S01]  /*0ef0*/  @!P6 IADD3 R7, PT, PT, R11.reuse, R0, RZ ;  /* 0x000000000b07e210 */ /* 0x040fe20007ffe0ff */
[----:B--2---:R-:W0:Y:S01]  /*0f00*/  @!P3 LDC.64 R4, c[0x0][0x380] ;  /* 0x0000e000ff04bb82 */ /* 0x004e220000000a00 */
[----:B------:R-:W-:Y:S01]  /*0f10*/  @!P5 IADD3 R19, PT, PT, R11, R9, RZ ;  /* 0x000000090b13d210 */ /* 0x000fe20007ffe0ff */
[----:B------:R-:W5:Y:S02]  /*0f20*/  LDG.E R22, desc[UR4][R14.64+0x58] ;  /* 0x000058040e167981 */ /* 0x000f64000c1e1900 */
[----:B-1----:R-:W-:-:S04]  /*0f30*/  @!P6 IMAD.WIDE.U32 R20, R7, 0x4, R20 ;  /* 0x000000040714e825 */ /* 0x002fc800078e0014 */
[----:B------:R-:W-:Y:S01]  /*0f40*/  HFMA2 R7, -RZ, RZ, 0, 0 ;  /* 0x00000000ff077431 */ /* 0x000fe200000001ff */
[----:B------:R-:W5:Y:S01]  /*0f50*/  LDG.E R24, desc[UR4][R14.64+0x68] ;  /* 0x000068040e187981 */ /* 0x000f62000c1e1900 */
[----:B------:R-:W1:Y:S01]  /*0f60*/  @!P1 LDC.64 R2, c[0x0][0x380] ;  /* 0x0000e000ff029b82 */ /* 0x000e620000000a00 */
[----:B------:R-:W-:-:S03]  /*0f70*/  @!P1 IMAD.IADD R11, R12, 0x1, R9 ;  /* 0x000000010c0b9824 */ /* 0x000fc600078e0209 */
[----:B------:R1:W5:Y:S01]  /*0f80*/  @!P6 LDG.E R7, desc[UR4][R20.64] ;  /* 0x000000041407e981 */ /* 0x000362000c1e1900 */
[----:B----4-:R-:W-:-:S03]  /*0f90*/  @!P5 IMAD.WIDE.U32 R28, R19, 0x4, R28 ;  /* 0x00000004131cd825 */ /* 0x010fc600078e001c */
[----:B------:R2:W5:Y:S01]  /*0fa0*/  LDG.E R19, desc[UR4][R14.64+0x50] ;  /* 0x000050040e137981 */ /* 0x000562000c1e1900 */
[----:B0-----:R-:W-:Y:S01]  /*0fb0*/  @!P3 IMAD.WIDE.U32 R26, R27, 0x4, R4 ;  /* 0x000000041b1ab825 */ /* 0x001fe200078e0004 */
[----:B------:R-:W-:-:S06]  /*0fc0*/  CS2R R4, SRZ ;  /* 0x0000000000047805 */ /* 0x000fcc000001ff00 */
[----:B------:R2:W5:Y:S01]  /*0fd0*/  @!P5 LDG.E R4, desc[UR4][R28.64] ;  /* 0x000000041c04d981 */ /* 0x000562000c1e1900 */
[----:B-1----:R-:W-:Y:S01]  /*0fe0*/  @!P1 IMAD.WIDE.U32 R20, R11, 0x4, R2 ;  /* 0x000000040b149825 */ /* 0x002fe200078e0002 */
[----:B------:R-:W-:Y:S02]  /*0ff0*/  MOV R2, RZ ;  /* 0x000000ff00027202 */ /* 0x000fe40000000f00 */
[----:B------:R2:W5:Y:S04]  /*1000*/  @!P3 LDG.E R5, desc[UR4][R26.64] ;  /* 0x000000041a05b981 */ /* 0x000568000c1e1900 */
[----:B------:R2:W5:Y:S04]  /*1010*/  @!P1 LDG.E R2, desc[UR4][R20.64] ;  /* 0x0000000414029981 */ /* 0x000568000c1e1900 */
[----:B------:R-:W3:Y:S04]  /*1020*/  LDG.E R28, desc[UR4][R14.64+0x40] ;  /* 0x000040040e1c7981 */ /* 0x000ee8000c1e1900 */
[----:B------:R-:W4:Y:S04]  /*1030*/  LDG.E R26, desc[UR4][R14.64+0x44] ;  /* 0x000044040e1a7981 */ /* 0x000f28000c1e1900 */
[----:B------:R2:W5:Y:S04]  /*1040*/  LDG.E R3, desc[UR4][R14.64+0x48] ;  /* 0x000048040e037981 */ /* 0x000568000c1e1900 */
[----:B------:R2:W5:Y:S04]  /*1050*/  LDG.E R11, desc[UR4][R14.64+0x4c] ;  /* 0x00004c040e0b7981 */ /* 0x000568000c1e1900 */
[----:B------:R2:W5:Y:S04]  /*1060*/  LDG.E R20, desc[UR4][R14.64+0x54] ;  /* 0x000054040e147981 */ /* 0x000568000c1e1900 */
[----:B------:R2:W5:Y:S04]  /*1070*/  LDG.E R21, desc[UR4][R14.64+0x5c] ;  /* 0x00005c040e157981 */ /* 0x000568000c1e1900 */
[----:B------:R2:W5:Y:S04]  /*1080*/  LDG.E R27, desc[UR4][R14.64+0x60] ;  /* 0x000060040e1b7981 */ /* 0x000568000c1e1900 */
[----:B------:R2:W5:Y:S01]  /*1090*/  LDG.E R29, desc[UR4][R14.64+0x64] ;  /* 0x000064040e1d7981 */ /* 0x000562000c1e1900 */
[----:B------:R-:W-:Y:S01]  /*10a0*/  BSSY.RECONVERGENT B0, `(.L_x_39) ;  /* 0x000000c000007945 */ /* 0x000fe20003800200 */
[----:B---3--:R-:W-:Y:S01]  /*10b0*/  FFMA R17, R28, R6, R17 ;  /* 0x000000061c117223 */ /* 0x008fe20000000011 */
[----:B------:R-:W-:-:S03]  /*10c0*/  IMAD.MOV.U32 R6, RZ, RZ, RZ ;  /* 0x000000ffff067224 */ /* 0x000fc600078e00ff */
[----:B----45:R-:W-:Y:S01]  /*10d0*/  FFMA R8, R26, R8, R17 ;  /* 0x000000081a087223 */ /* 0x030fe20000000011 */
[----:B--2---:R-:W-:Y:S06]  /*10e0*/  @P2 BRA `(.L_x_40) ;  /* 0x00000000001c2947 */ /* 0x004fec0003800000 */
[----:B------:R-:W-:-:S04]  /*10f0*/  IADD3 R17, PT, PT, R12, 0x1, RZ ;  /* 0x000000010c117810 */ /* 0x000fc80007ffe0ff */
[----:B------:R-:W-:-:S13]  /*1100*/  ISETP.GT.U32.AND P1, PT, R17, 0x1ff, PT ;  /* 0x000001ff1100780c */ /* 0x000fda0003f24070 */
[----:B------:R-:W-:Y:S05]  /*1110*/  @P1 BRA `(.L_x_40) ;  /* 0x0000000000101947 */ /* 0x000fea0003800000 */
[----:B------:R-:W0:Y:S01]  /*1120*/  LDC.64 R14, c[0x0][0x380] ;  /* 0x0000e000ff0e7b82 */ /* 0x000e220000000a00 */
[----:B------:R-:W-:-:S05]  /*1130*/  IADD3 R17, PT, PT, R17, R10, RZ ;  /* 0x0000000a11117210 */ /* 0x000fca0007ffe0ff */
[----:B0-----:R-:W-:-:S05]  /*1140*/  IMAD.WIDE.U32 R14, R17, 0x4, R14 ;  /* 0x00000004110e7825 */ /* 0x001fca00078e000e */
[----:B------:R0:W5:Y:S02]  /*1150*/  LDG.E R6, desc[UR4][R14.64] ;  /* 0x000000040e067981 */ /* 0x000164000c1e1900 */
.L_x_40:
[----:B------:R-:W-:Y:S05]  /*1160*/  BSYNC.RECONVERGENT B0 ;  /* 0x0000000000007941 */ /* 0x000fea0003800200 */
.L_x_39:
[----:B------:R-:W-:Y:S01]  /*1170*/  BSSY.RECONVERGENT B0, `(.L_x_41) ;  /* 0x000000b000007945 */ /* 0x000fe20003800200 */
[----:B------:R-:W-:Y:S01]  /*1180*/  FFMA R8, R3, R16, R8 ;  /* 0x0000001003087223 */ /* 0x000fe20000000008 */
[----:B0-----:R-:W-:Y:S02]  /*1190*/  IMAD.MOV.U32 R14, RZ, RZ, RZ ;  /* 0x000000ffff0e7224 */ /* 0x001fe400078e00ff */
[----:B------:R-:W-:Y:S05]  /*11a0*/  @P0 BRA `(.L_x_42) ;  /* 0x00000000001c0947 */ /* 0x000fea0003800000 */
[----:B------:R-:W-:-:S04]  /*11b0*/  IADD3 R3, PT, PT, R12, 0x1, RZ ;  /* 0x000000010c037810 */ /* 0x000fc80007ffe0ff */
[----:B------:R-:W-:-:S13]  /*11c0*/  ISETP.GT.U32.AND P0, PT, R3, 0x1ff, PT ;  /* 0x000001ff0300780c */ /* 0x000fda0003f04070 */
[----:B------:R-:W-:Y:S05]  /*11d0*/  @P0 BRA `(.L_x_42) ;  /* 0x0000000000100947 */ /* 0x000fea0003800000 */
[----:B------:R-:W0:Y:S01]  /*11e0*/  LDC.64 R14, c[0x0][0x380] ;  /* 0x0000e000ff0e7b82 */ /* 0x000e220000000a00 */
[----:B------:R-:W-:-:S05]  /*11f0*/  IADD3 R3, PT, PT, R3, R0, RZ ;  /* 0x0000000003037210 */ /* 0x000fca0007ffe0ff */
[----:B0-----:R-:W-:-:S06]  /*1200*/  IMAD.WIDE.U32 R14, R3, 0x4, R14 ;  /* 0x00000004030e7825 */ /* 0x001fcc00078e000e */
[----:B------:R0:W5:Y:S02]  /*1210*/  LDG.E R14, desc[UR4][R14.64] ;  /* 0x000000040e0e7981 */ /* 0x000164000c1e1900 */
.L_x_42:
[----:B------:R-:W-:Y:S05]  /*1220*/  BSYNC.RECONVERGENT B0 ;  /* 0x0000000000007941 */ /* 0x000fea0003800200 */
.L_x_41:
[----:B------:R-:W-:Y:S01]  /*1230*/  BSSY.RECONVERGENT B0, `(.L_x_43) ;  /* 0x000000b000007945 */ /* 0x000fe20003800200 */
[----:B------:R-:W-:Y:S01]  /*1240*/  FFMA R8, R11, R18, R8 ;  /* 0x000000120b087223 */ /* 0x000fe20000000008 */
[----:B------:R-:W-:Y:S02]  /*1250*/  IMAD.MOV.U32 R11, RZ, RZ, RZ ;  /* 0x000000ffff0b7224 */ /* 0x000fe400078e00ff */
[----:B------:R-:W-:Y:S05]  /*1260*/  @P4 BRA `(.L_x_44) ;  /* 0x00000000001c4947 */ /* 0x000fea0003800000 */
[----:B------:R-:W-:-:S04]  /*1270*/  IADD3 R0, PT, PT, R12, 0x1, RZ ;  /* 0x000000010c007810 */ /* 0x000fc80007ffe0ff */
[----:B------:R-:W-:-:S13]  /*1280*/  ISETP.GT.U32.AND P0, PT, R0, 0x1ff, PT ;  /* 0x000001ff0000780c */ /* 0x000fda0003f04070 */
[----:B------:R-:W-:Y:S05]  /*1290*/  @P0 BRA `(.L_x_44) ;  /* 0x0000000000100947 */ /* 0x000fea0003800000 */
[----:B------:R-:W1:Y:S01]  /*12a0*/  LDC.64 R10, c[0x0][0x380] ;  /* 0x0000e000ff0a7b82 */ /* 0x000e620000000a00 */
[----:B------:R-:W-:-:S05]  /*12b0*/  IADD3 R9, PT, PT, R0, R9, RZ ;  /* 0x0000000900097210 */ /* 0x000fca0007ffe0ff */
[----:B-1----:R-:W-:-:S06]  /*12c0*/  IMAD.WIDE.U32 R10, R9, 0x4, R10 ;  /* 0x00000004090a7825 */ /* 0x002fcc00078e000a */
[----:B------:R1:W5:Y:S02]  /*12d0*/  LDG.E R11, desc[UR4][R10.64] ;  /* 0x000000040a0b7981 */ /* 0x000364000c1e1900 */
.L_x_44:
[----:B------:R-:W-:Y:S05]  /*12e0*/  BSYNC.RECONVERGENT B0 ;  /* 0x0000000000007941 */ /* 0x000fea0003800200 */
.L_x_43:
[----:B-----5:R-:W-:Y:S01]  /*12f0*/  FFMA R19, R19, R6, R8 ;  /* 0x0000000613137223 */ /* 0x020fe20000000008 */
[----:B------:R-:W2:Y:S01]  /*1300*/  LDCU.64 UR6, c[0x0][0x388] ;  /* 0x00007100ff0677ac */ /* 0x000ea20008000a00 */
[--C-:B------:R-:W-:Y:S02]  /*1310*/  SHF.R.S32.HI R13, RZ, 0x1f, R12.reuse ;  /* 0x0000001fff0d7819 */ /* 0x100fe4000001140c */
[----:B------:R-:W-:Y:S01]  /*1320*/  FFMA R7, R20, R7, R19 ;  /* 0x0000000714077223 */ /* 0x000fe20000000013 */
[----:B------:R-:W-:-:S04]  /*1330*/  IMAD.WIDE.U32 R12, R23, 0x200, R12 ;  /* 0x00000200170c7825 */ /* 0x000fc800078e000c */
[----:B------:R-:W-:-:S04]  /*1340*/  FFMA R22, R22, R5, R7 ;  /* 0x0000000516167223 */ /* 0x000fc80000000007 */
[----:B------:R-:W-:Y:S01]  /*1350*/  FFMA R14, R21, R14, R22 ;  /* 0x0000000e150e7223 */ /* 0x000fe20000000016 */
[----:B------:R-:W-:-:S04]  /*1360*/  IMAD.WIDE.U32 R12, R25, 0x40000, R12 ;  /* 0x00040000190c7825 */ /* 0x000fc800078e000c */
[----:B------:R-:W-:Y:S01]  /*1370*/  FFMA R14, R27, R4, R14 ;  /* 0x000000041b0e7223 */ /* 0x000fe2000000000e */
[----:B--2---:R-:W-:-:S03]  /*1380*/  LEA R4, P0, R12, UR6, 0x2 ;  /* 0x000000060c047c11 */ /* 0x004fc6000f8010ff */
[----:B------:R-:W-:Y:S01]  /*1390*/  FFMA R29, R29, R2, R14 ;  /* 0x000000021d1d7223 */ /* 0x000fe2000000000e */
[----:B------:R-:W-:-:S03]  /*13a0*/  LEA.HI.X R5, R12, UR7, R13, 0x2, P0 ;  /* 0x000000070c057c11 */ /* 0x000fc600080f140d */
[----:B------:R-:W-:-:S05]  /*13b0*/  FFMA R11, R24, R11, R29 ;  /* 0x0000000b180b7223 */ /* 0x000fca000000001d */
[----:B------:R-:W-:Y:S01]  /*13c0*/  STG.E desc[UR4][R4.64], R11 ;  /* 0x0000000b04007986 */ /* 0x000fe2000c101904 */
[----:B------:R-:W-:Y:S05]  /*13d0*/  EXIT ;  /* 0x000000000000794d */ /* 0x000fea0003800000 */
.L_x_45:
        /* <DEDUP_REMOVED lines=10> */
.L_x_117:


//--------------------- .text._Z12kernel2D_optPfS_S_ --------------------------
	.section	.text._Z12kernel2D_optPfS_S_,"ax",@progbits
	.align	128
        .global         _Z12kernel2D_optPfS_S_
        .type           _Z12kernel2D_optPfS_S_,@function
        .size           _Z12kernel2D_optPfS_S_,(.L_x_114 - _Z12kernel2D_optPfS_S_)
        .other          _Z12kernel2D_optPfS_S_,@"STO_CUDA_ENTRY STV_DEFAULT"
_Z12kernel2D_optPfS_S_:
.text._Z12kernel2D_optPfS_S_:
[----:B------:R-:W-:Y:S08]  /*0000*/  LDC R1, c[0x0][0x37c] ;  /* 0x0000df00ff017b82 */ /* 0x000ff00000000800 */
[----:B------:R-:W0:Y:S01]  /*0010*/  LDC R7, c[0x0][0x364] ;  /* 0x0000d900ff077b82 */ /* 0x000e220000000800 */
[----:B------:R-:W-:Y:S02]  /*0020*/  MOV R4, 0x50 ;  /* 0x0000005000047802 */ /* 0x000fe40000000f00 */
[----:B0-----:R-:W-:-:S07]  /*0030*/  LOP3.LUT R0, R7, 0xffff, RZ, 0xc0, !PT ;  /* 0x0000ffff07007812 */ /* 0x001fce00078ec0ff */
[----:B------:R-:W-:Y:S05]  /*0040*/  CALL.REL.NOINC `($__internal_2_$__cuda_sm20_div_u16) ;  /* 0x0000000c00847944 */ /* 0x000fea0003c00000 */
[----:B------:R-:W0:Y:S01]  /*0050*/  S2R R0, SR_TID.X ;  /* 0x0000000000007919 */ /* 0x000e220000002100 */
[----:B------:R-:W0:Y:S01]  /*0060*/  S2UR UR4, SR_CTAID.X ;  /* 0x00000000000479c3 */ /* 0x000e220000002500 */
[C---:B------:R-:W-:Y:S01]  /*0070*/  ISETP.GT.U32.AND P1, PT, R7.reuse, 0x20, PT ;  /* 0x000000200700780c */ /* 0x040fe20003f24070 */
[----:B------:R-:W1:Y:S01]  /*0080*/  LDCU.64 UR8, c[0x0][0x358] ;  /* 0x00006b00ff0877ac */ /* 0x000e620008000a00 */
[----:B------:R-:W2:Y:S01]  /*0090*/  S2R R4, SR_TID.Y ;  /* 0x0000000000047919 */ /* 0x000ea20000002200 */
[----:B------:R-:W-:Y:S02]  /*00a0*/  ISETP.GT.U32.AND P0, PT, R7, 0x20, PT ;  /* 0x000000200700780c */ /* 0x000fe40003f04070 */
[----:B------:R-:W-:Y:S02]  /*00b0*/  LOP3.LUT R2, R3, 0xffff, RZ, 0xc0, !PT ;  /* 0x0000ffff03027812 */ /* 0x000fe400078ec0ff */
[----:B------:R-:W0:Y:S08]  /*00c0*/  LDC R11, c[0x0][0x360] ;  /* 0x0000d800ff0b7b82 */ /* 0x000e300000000800 */
[----:B------:R-:W3:Y:S01]  /*00d0*/  S2UR UR5, SR_CTAID.Y ;  /* 0x00000000000579c3 */ /* 0x000ee20000002600 */
[----:B0-----:R-:W-:-:S02]  /*00e0*/  IMAD R10, R11, UR4, R0 ;  /* 0x000000040b0a7c24 */ /* 0x001fc4000f8e0200 */
[----:B---3--:R-:W-:Y:S01]  /*00f0*/  IMAD R5, R7, UR5, RZ ;  /* 0x0000000507057c24 */ /* 0x008fe2000f8e02ff */
[----:B-12---:R-:W-:Y:S06]  /*0100*/  @P1 BRA `(.L_x_46) ;  /* 0x0000000400581947 */ /* 0x006fec0003800000 */
[----:B------:R-:W-:Y:S01]  /*0110*/  IMAD.IADD R6, R5, 0x1, R4 ;  /* 0x0000000105067824 */ /* 0x000fe200078e0204 */
[C---:B------:R-:W-:Y:S01]  /*0120*/  IADD3 R8, PT, PT, R10.reuse, 0x1, RZ ;  /* 0x000000010a087810 */ /* 0x040fe20007ffe0ff */
[----:B------:R-:W-:Y:S01]  /*0130*/  VIADD R7, R10, 0xffffffff ;  /* 0xffffffff0a077836 */ /* 0x000fe20000000000 */
[----:B------:R-:W-:Y:S01]  /*0140*/  UMOV UR4, URZ ;  /* 0x000000ff00047c82 */ /* 0x000fe20008000000 */
[----:B------:R-:W-:-:S07]  /*0150*/  VIADD R9, R6, 0xffffffff ;  /* 0xffffffff06097836 */ /* 0x000fce0000000000 */
.L_x_47:
[----:B0-----:R-:W-:Y:S01]  /*0160*/  VIADD R21, R9, UR4 ;  /* 0x0000000409157c36 */ /* 0x001fe20008000000 */
[----:B------:R-:W-:-:S04]  /*0170*/  IADD3 R29, PT, PT, R6, UR4, RZ ;  /* 0x00000004061d7c10 */ /* 0x000fc8000fffe0ff */
[----:B------:R-:W-:Y:S02]  /*0180*/  VIMNMX.U32 R12, PT, PT, R7, R21, !PT ;  /* 0x00000015070c7248 */ /* 0x000fe40007fe0000 */
[C---:B------:R-:W-:Y:S02]  /*0190*/  LOP3.LUT R13, R21.reuse, R8, RZ, 0xfc, !PT ;  /* 0x00000008150d7212 */ /* 0x040fe400078efcff */
[----:B------:R-:W-:Y:S02]  /*01a0*/  ISETP.GT.U32.AND P2, PT, R12, 0x1ff, PT ;  /* 0x000001ff0c00780c */ /* 0x000fe40003f44070 */
[----:B------:R-:W-:Y:S02]  /*01b0*/  LOP3.LUT R12, R21, R10, RZ, 0xfc, !PT ;  /* 0x0000000a150c7212 */ /* 0x000fe400078efcff */
[----:B------:R-:W-:Y:S02]  /*01c0*/  ISETP.GT.U32.AND P5, PT, R13, 0x1ff, PT ;  /* 0x000001ff0d00780c */ /* 0x000fe40003fa4070 */
[----:B------:R-:W-:-:S02]  /*01d0*/  ISETP.GT.U32.AND P6, PT, R12, 0x1ff, PT ;  /* 0x000001ff0c00780c */ /* 0x000fc40003fc4070 */
[----:B------:R-:W-:Y:S02]  /*01e0*/  VIMNMX.U32 R12, PT, PT, R7, R29, !PT ;  /* 0x0000001d070c7248 */ /* 0x000fe40007fe0000 */
[----:B------:R-:W-:Y:S02]  /*01f0*/  LOP3.LUT R20, R29, R10, RZ, 0xfc, !PT ;  /* 0x0000000a1d147212 */ /* 0x000fe400078efcff */
[----:B------:R-:W-:Y:S01]  /*0200*/  ISETP.GT.U32.AND P1, PT, R12, 0x1ff, PT ;  /* 0x000001ff0c00780c */ /* 0x000fe20003f24070 */
[----:B------:R-:W0:Y:S01]  /*0210*/  @!P2 LDC.64 R18, c[0x0][0x380] ;  /* 0x0000e000ff12ab82 */ /* 0x000e220000000a00 */
[----:B------:R-:W-:Y:S01]  /*0220*/  ISETP.GT.U32.AND P4, PT, R20, 0x1ff, PT ;  /* 0x000001ff1400780c */ /* 0x000fe20003f84070 */
[----:B------:R-:W-:Y:S02]  /*0230*/  @!P2 IMAD R13, R21, 0x200, R7 ;  /* 0x00000200150da824 */ /* 0x000fe400078e0207 */
[----:B------:R-:W-:-:S04]  /*0240*/  HFMA2 R20, -RZ, RZ, 0, 0 ;  /* 0x00000000ff147431 */ /* 0x000fc800000001ff */
[----:B------:R-:W1:Y:S08]  /*0250*/  @!P6 LDC.64 R16, c[0x0][0x380] ;  /* 0x0000e000ff10eb82 */ /* 0x000e700000000a00 */
[----:B------:R-:W2:Y:S01]  /*0260*/  @!P5 LDC.64 R14, c[0x0][0x380] ;  /* 0x0000e000ff0edb82 */ /* 0x000ea20000000a00 */
[----:B------:R-:W-:Y:S01]  /*0270*/  LOP3.LUT R24, R29, R8, RZ, 0xfc, !PT ;  /* 0x000000081d187212 */ /* 0x000fe200078efcff */
[----:B------:R-:W-:-:S02]  /*0280*/  @!P6 IMAD R25, R21, 0x200, R10 ;  /* 0x000002001519e824 */ /* 0x000fc400078e020a */
[----:B0-----:R-:W-:-:S04]  /*0290*/  @!P2 IMAD.WIDE.U32 R18, R13, 0x4, R18 ;  /* 0x000000040d12a825 */ /* 0x001fc800078e0012 */
[----:B------:R-:W0:Y:S01]  /*02a0*/  @!P4 LDC.64 R22, c[0x0][0x380] ;  /* 0x0000e000ff16cb82 */ /* 0x000e220000000a00 */
[----:B------:R-:W-:Y:S02]  /*02b0*/  ISETP.GT.U32.AND P3, PT, R24, 0x1ff, PT ;  /* 0x000001ff1800780c */ /* 0x000fe40003f64070 */
[----:B------:R-:W-:-:S05]  /*02c0*/  @!P5 LEA R27, R21, R8, 0x9 ;  /* 0x00000008151bd211 */ /* 0x000fca00078e48ff */
[----:B------:R-:W3:Y:S01]  /*02d0*/  @!P1 LDC.64 R12, c[0x0][0x380] ;  /* 0x0000e000ff0c9b82 */ /* 0x000ee20000000a00 */
[----:B------:R-:W-:Y:S01]  /*02e0*/  VIADD R21, R21, 0x2 ;  /* 0x0000000215157836 */ /* 0x000fe20000000000 */
[----:B------:R4:W5:Y:S01]  /*02f0*/  @!P2 LDG.E R20, desc[UR8][R18.64] ;  /* 0x000000081214a981 */ /* 0x000962000c1e1900 */
[----:B-1----:R-:W-:Y:S01]  /*0300*/  @!P6 IMAD.WIDE.U32 R16, R25, 0x4, R16 ;  /* 0x000000041910e825 */ /* 0x002fe200078e0010 */
[----:B------:R-:W-:-:S03]  /*0310*/  CS2R R24, SRZ ;  /* 0x0000000000187805 */ /* 0x000fc6000001ff00 */
[----:B--2---:R-:W-:Y:S01]  /*0320*/  @!P5 IMAD.WIDE.U32 R14, R27, 0x4, R14 ;  /* 0x000000041b0ed825 */ /* 0x004fe200078e000e */
[----:B------:R-:W-:Y:S02]  /*0330*/  LOP3.LUT R28, R21, R8, RZ, 0xfc, !PT ;  /* 0x00000008151c7212 */ /* 0x000fe400078efcff */
[----:B------:R1:W2:Y:S01]  /*0340*/  @!P6 LDG.E R24, desc[UR8][R16.64] ;  /* 0x000000081018e981 */ /* 0x0002a2000c1e1900 */
[----:B----4-:R-:W-:Y:S02]  /*0350*/  VIMNMX.U32 R18, PT, PT, R7, R21, !PT ;  /* 0x0000001507127248 */ /* 0x010fe40007fe0000 */
[----:B------:R-:W-:Y:S01]  /*0360*/  LOP3.LUT R19, R21, R10, RZ, 0xfc, !PT ;  /* 0x0000000a15137212 */ /* 0x000fe200078efcff */
[----:B------:R4:W2:Y:S01]  /*0370*/  @!P5 LDG.E R25, desc[UR8][R14.64] ;  /* 0x000000080e19d981 */ /* 0x0008a2000c1e1900 */
[----:B------:R-:W-:Y:S02]  /*0380*/  ISETP.GT.U32.AND P2, PT, R18, 0x1ff, PT ;  /* 0x000001ff1200780c */ /* 0x000fe40003f44070 */
[----:B------:R-:W-:-:S02]  /*0390*/  ISETP.GT.U32.AND P6, PT, R19, 0x1ff, PT ;  /* 0x000001ff1300780c */ /* 0x000fc40003fc4070 */
[----:B------:R-:W-:Y:S01]  /*03a0*/  ISETP.GT.U32.AND P5, PT, R28, 0x1ff, PT ;  /* 0x000001ff1c00780c */ /* 0x000fe20003fa4070 */
[----:B------:R-:W4:Y:S01]  /*03b0*/  @!P3 LDC.64 R18, c[0x0][0x380] ;  /* 0x0000e000ff12bb82 */ /* 0x000f220000000a00 */
[C---:B------:R-:W-:Y:S01]  /*03c0*/  @!P1 LEA R27, R29.reuse, R7, 0x9 ;  /* 0x000000071d1b9211 */ /* 0x040fe200078e48ff */
[----:B------:R-:W-:-:S04]  /*03d0*/  @!P4 IMAD R26, R29, 0x200, R10 ;  /* 0x000002001d1ac824 */ /* 0x000fc800078e020a */
[----:B---3--:R-:W-:Y:S02]  /*03e0*/  @!P1 IMAD.WIDE.U32 R12, R27, 0x4, R12 ;  /* 0x000000041b0c9825 */ /* 0x008fe400078e000c */
[----:B-1----:R-:W1:Y:S02]  /*03f0*/  @!P2 LDC.64 R16, c[0x0][0x380] ;  /* 0x0000e000ff10ab82 */ /* 0x002e640000000a00 */
[----:B0-----:R-:W-:Y:S01]  /*0400*/  @!P4 IMAD.WIDE.U32 R22, R26, 0x4, R22 ;  /* 0x000000041a16c825 */ /* 0x001fe200078e0016 */
[----:B------:R-:W-:-:S05]  /*0410*/  CS2R R26, SRZ ;  /* 0x00000000001a7805 */ /* 0x000fca000001ff00 */
[----:B----4-:R-:W0:Y:S01]  /*0420*/  @!P5 LDC.64 R14, c[0x0][0x380] ;  /* 0x0000e000ff0edb82 */ /* 0x010e220000000a00 */
[----:B------:R3:W4:Y:S01]  /*0430*/  @!P1 LDG.E R26, desc[UR8][R12.64] ;  /* 0x000000080c1a9981 */ /* 0x000722000c1e1900 */
[----:B------:R-:W-:Y:S01]  /*0440*/  @!P3 LEA R29, R29, R8, 0x9 ;  /* 0x000000081d1db211 */ /* 0x000fe200078e48ff */
[----:B------:R-:W-:Y:S02]  /*0450*/  IMAD.MOV.U32 R28, RZ, RZ, RZ ;  /* 0x000000ffff1c7224 */ /* 0x000fe400078e00ff */
[----:B------:R3:W4:Y:S03]  /*0460*/  @!P4 LDG.E R27, desc[UR8][R22.64] ;  /* 0x00000008161bc981 */ /* 0x000726000c1e1900 */
[----:B---3--:R-:W3:Y:S01]  /*0470*/  @!P6 LDC.64 R12, c[0x0][0x380] ;  /* 0x0000e000ff0ceb82 */ /* 0x008ee20000000a00 */
[----:B------:R-:W-:Y:S01]  /*0480*/  @!P3 IMAD.WIDE.U32 R18, R29, 0x4, R18 ;  /* 0x000000041d12b825 */ /* 0x000fe200078e0012 */
[----:B------:R-:W-:-:S04]  /*0490*/  @!P2 LEA R29, R21, R7, 0x9 ;  /* 0x00000007151da211 */ /* 0x000fc800078e48ff */
[----:B------:R1:W4:Y:S01]  /*04a0*/  @!P3 LDG.E R28, desc[UR8][R18.64] ;  /* 0x00000008121cb981 */ /* 0x000322000c1e1900 */
[----:B------:R-:W-:Y:S01]  /*04b0*/  CS2R R22, SRZ ;  /* 0x0000000000167805 */ /* 0x000fe2000001ff00 */
[----:B-1----:R-:W-:-:S04]  /*04c0*/  @!P2 IMAD.WIDE.U32 R16, R29, 0x4, R16 ;  /* 0x000000041d10a825 */ /* 0x002fc800078e0010 */
[C---:B------:R-:W-:Y:S01]  /*04d0*/  @!P6 IMAD R19, R21.reuse, 0x200, R10 ;  /* 0x000002001513e824 */ /* 0x040fe200078e020a */
[----:B------:R-:W-:-:S05]  /*04e0*/  @!P5 LEA R21, R21, R8, 0x9 ;  /* 0x000000081515d211 */ /* 0x000fca00078e48ff */
[----:B0-----:R-:W-:-:S04]  /*04f0*/  @!P5 IMAD.WIDE.U32 R14, R21, 0x4, R14 ;  /* 0x00000004150ed825 */ /* 0x001fc800078e000e */
[----:B------:R-:W-:Y:S01]  /*0500*/  IMAD.MOV.U32 R21, RZ, RZ, RZ ;  /* 0x000000ffff157224 */ /* 0x000fe200078e00ff */
[----:B------:R-:W4:Y:S01]  /*0510*/  @!P5 LDG.E R23, desc[UR8][R14.64] ;  /* 0x000000080e17d981 */ /* 0x000f22000c1e1900 */
[----:B---3--:R-:W-:-:S04]  /*0520*/  @!P6 IMAD.WIDE.U32 R12, R19, 0x4, R12 ;  /* 0x00000004130ce825 */ /* 0x008fc800078e000c */
[----:B------:R-:W3:Y:S04]  /*0530*/  @!P2 LDG.E R21, desc[UR8][R16.64] ;  /* 0x000000081015a981 */ /* 0x000ee8000c1e1900 */
[----:B------:R-:W3:Y:S01]  /*0540*/  @!P6 LDG.E R22, desc[UR8][R12.64] ;  /* 0x000000080c16e981 */ /* 0x000ee2000c1e1900 */
[----:B------:R-:W0:Y:S01]  /*0550*/  S2UR UR6, SR_CgaCtaId ;  /* 0x00000000000679c3 */ /* 0x000e220000008800 */
[----:B------:R-:W-:Y:S01]  /*0560*/  IADD3 R19, PT, PT, R4, UR4, RZ ;  /* 0x0000000404137c10 */ /* 0x000fe2000fffe0ff */
[----:B------:R-:W-:-:S04]  /*0570*/  UMOV UR5, 0x400 ;  /* 0x0000040000057882 */ /* 0x000fc80000000000 */
[----:B------:R-:W-:Y:S01]  /*0580*/  IMAD R19, R19, 0x22, R0 ;  /* 0x0000002213137824 */ /* 0x000fe200078e0200 */
[----:B------:R-:W-:Y:S02]  /*0590*/  UIADD3 UR4, UPT, UPT, UR4, 0x1, URZ ;  /* 0x0000000104047890 */ /* 0x000fe4000fffe0ff */
[----:B0-----:R-:W-:-:S06]  /*05a0*/  ULEA UR5, UR6, UR5, 0x18 ;  /* 0x0000000506057291 */ /* 0x001fcc000f8ec0ff */
[----:B------:R-:W-:Y:S02]  /*05b0*/  LEA R19, R19, UR5, 0x2 ;  /* 0x0000000513137c11 */ /* 0x000fe4000f8e10ff */
[----:B------:R-:W-:-:S03]  /*05c0*/  ISETP.NE.AND P1, PT, R2, UR4, PT ;  /* 0x0000000402007c0c */ /* 0x000fc6000bf25270 */
[----:B-----5:R0:W-:Y:S04]  /*05d0*/  STS [R19], R20 ;  /* 0x0000001413007388 */ /* 0x0201e80000000800 */
[----:B--2---:R0:W-:Y:S04]  /*05e0*/  STS [R19+0x4], R24 ;  /* 0x0000041813007388 */ /* 0x0041e80000000800 */
[----:B------:R0:W-:Y:S04]  /*05f0*/  STS [R19+0x8], R25 ;  /* 0x0000081913007388 */ /* 0x0001e80000000800 */
[----:B----4-:R0:W-:Y:S04]  /*0600*/  STS [R19+0x88], R26 ;  /* 0x0000881a13007388 */ /* 0x0101e80000000800 */
[----:B------:R0:W-:Y:S04]  /*0610*/  STS [R19+0x8c], R27 ;  /* 0x00008c1b13007388 */ /* 0x0001e80000000800 */
[----:B------:R0:W-:Y:S04]  /*0620*/  STS [R19+0x90], R28 ;  /* 0x0000901c13007388 */ /* 0x0001e80000000800 */
[----:B------:R0:W-:Y:S04]  /*0630*/  STS [R19+0x118], R23 ;  /* 0x0001181713007388 */ /* 0x0001e80000000800 */
[----:B---3--:R0:W-:Y:S04]  /*0640*/  STS [R19+0x110], R21 ;  /* 0x0001101513007388 */ /* 0x0081e80000000800 */
[----:B------:R0:W-:Y:S01]  /*0650*/  STS [R19+0x114], R22 ;  /* 0x0001141613007388 */ /* 0x0001e20000000800 */
[----:B------:R-:W-:Y:S05]  /*0660*/  @P1 BRA `(.L_x_47) ;  /* 0xfffffff800bc1947 */ /* 0x000fea000383ffff */
.L_x_46:
[----:B------:R-:W-:Y:S06]  /*0670*/  BAR.SYNC.DEFER_BLOCKING 0x0 ;  /* 0x0000000000007b1d */ /* 0x000fec0000010000 */
[----:B------:R-:W-:Y:S05]  /*0680*/  @P0 EXIT ;  /* 0x000000000000094d */ /* 0x000fea0003800000 */
[----:B------:R-:W-:Y:S01]  /*0690*/  PRMT R3, R3, 0x9910, RZ ;  /* 0x0000991003037816 */ /* 0x000fe200000000ff */
[----:B------:R-:W-:Y:S01]  /*06a0*/  IMAD.MOV.U32 R8, RZ, RZ, RZ ;  /* 0x000000ffff087224 */ /* 0x000fe200078e00ff */
[----:B0-----:R-:W-:Y:S02]  /*06b0*/  MOV R19, RZ ;  /* 0x000000ff00137202 */ /* 0x001fe40000000f00 */
[----:B------:R-:W-:-:S13]  /*06c0*/  ISETP.NE.AND P0, PT, R3, 0x1, PT ;  /* 0x000000010300780c */ /* 0x000fda0003f05270 */
[----:B------:R-:W-:Y:S05]  /*06d0*/  @!P0 BRA `(.L_x_48) ;  /* 0x0000000400288947 */ /* 0x000fea0003800000 */
[----:B------:R-:W0:Y:S01]  /*06e0*/  S2UR UR5, SR_CgaCtaId ;  /* 0x00000000000579c3 */ /* 0x000e220000008800 */
[----:B------:R-:W-:Y:S01]  /*06f0*/  UMOV UR4, 0x400 ;  /* 0x0000040000047882 */ /* 0x000fe20000000000 */
[----:B------:R-:W-:Y:S01]  /*0700*/  IMAD.MOV.U32 R8, RZ, RZ, RZ ;  /* 0x000000ffff087224 */ /* 0x000fe200078e00ff */
[----:B------:R-:W-:Y:S01]  /*0710*/  SHF.R.S32.HI R11, RZ, 0x1f, R10 ;  /* 0x0000001fff0b7819 */ /* 0x000fe2000001140a */
[----:B------:R-:W1:Y:S01]  /*0720*/  LDCU.64 UR6, c[0x0][0x388] ;  /* 0x00007100ff0677ac */ /* 0x000e620008000a00 */
[----:B------:R-:W-:-:S03]  /*0730*/  LOP3.LUT R3, R2, 0x3e, RZ, 0xc0, !PT ;  /* 0x0000003e02037812 */ /* 0x000fc600078ec0ff */
[----:B------:R-:W2:Y:S01]  /*0740*/  LDC.64 R6, c[0x0][0x390] ;  /* 0x0000e400ff067b82 */ /* 0x000ea20000000a00 */
[----:B0-----:R-:W-:-:S03]  /*0750*/  ULEA UR5, UR5, UR4, 0x18 ;  /* 0x0000000405057291 */ /* 0x001fc6000f8ec0ff */
[----:B-1----:R-:W-:-:S09]  /*0760*/  UMOV UR4, URZ ;  /* 0x000000ff00047c82 */ /* 0x002fd20008000000 */
.L_x_49:
[----:B--2---:R-:W2:Y:S04]  /*0770*/  LDG.E R15, desc[UR8][R6.64] ;  /* 0x00000008060f7981 */ /* 0x004ea8000c1e1900 */
[----:B0-----:R-:W3:Y:S04]  /*0780*/  LDG.E R17, desc[UR8][R6.64+0x4] ;  /* 0x0000040806117981 */ /* 0x001ee8000c1e1900 */
[----:B------:R-:W4:Y:S04]  /*0790*/  LDG.E R19, desc[UR8][R6.64+0x8] ;  /* 0x0000080806137981 */ /* 0x000f28000c1e1900 */
[----:B------:R-:W5:Y:S04]  /*07a0*/  LDG.E R22, desc[UR8][R6.64+0x800] ;  /* 0x0008000806167981 */ /* 0x000f68000c1e1900 */
[----:B------:R-:W5:Y:S04]  /*07b0*/  LDG.E R24, desc[UR8][R6.64+0x804] ;  /* 0x0008040806187981 */ /* 0x000f68000c1e1900 */
[----:B------:R-:W5:Y:S04]  /*07c0*/  LDG.E R9, desc[UR8][R6.64+0x808] ;  /* 0x0008080806097981 */ /* 0x000f68000c1e1900 */
[----:B------:R-:W5:Y:S04]  /*07d0*/  LDG.E R12, desc[UR8][R6.64+0x1000] ;  /* 0x00100008060c7981 */ /* 0x000f68000c1e1900 */
[----:B------:R-:W5:Y:S04]  /*07e0*/  LDG.E R13, desc[UR8][R6.64+0x1004] ;  /* 0x00100408060d7981 */ /* 0x000f68000c1e1900 */
[----:B------:R-:W5:Y:S01]  /*07f0*/  LDG.E R20, desc[UR8][R6.64+0x1008] ;  /* 0x0010080806147981 */ /* 0x000f62000c1e1900 */
[----:B------:R-:W-:-:S05]  /*0800*/  IADD3 R23, PT, PT, R4, UR4, RZ ;  /* 0x0000000404177c10 */ /* 0x000fca000fffe0ff */
[----:B------:R-:W-:Y:S02]  /*0810*/  IMAD R14, R23, 0x22, R0 ;  /* 0x00000022170e7824 */ /* 0x000fe400078e0200 */
[----:B------:R-:W-:-:S03]  /*0820*/  IMAD.IADD R23, R5, 0x1, R23 ;  /* 0x0000000105177824 */ /* 0x000fc600078e0217 */
[----:B------:R-:W-:-:S05]  /*0830*/  LEA R14, R14, UR5, 0x2 ;  /* 0x000000050e0e7c11 */ /* 0x000fca000f8e10ff */
[----:B------:R-:W2:Y:S04]  /*0840*/  LDS R16, [R14] ;  /* 0x000000000e107984 */ /* 0x000ea80000000800 */
[----:B------:R-:W3:Y:S04]  /*0850*/  LDS R18, [R14+0x4] ;  /* 0x000004000e127984 */ /* 0x000ee80000000800 */
[----:B------:R-:W4:Y:S04]  /*0860*/  LDS R26, [R14+0x8] ;  /* 0x000008000e1a7984 */ /* 0x000f280000000800 */
[----:B------:R-:W5:Y:S01]  /*0870*/  LDS R21, [R14+0x88] ;  /* 0x000088000e157984 */ /* 0x000f620000000800 */
[----:B--2---:R-:W-:-:S03]  /*0880*/  FFMA R8, R15, R16, R8 ;  /* 0x000000100f087223 */ /* 0x004fc60000000008 */
[----:B------:R-:W0:Y:S01]  /*0890*/  LDS R15, [R14+0x8c] ;  /* 0x00008c000e0f7984 */ /* 0x000e220000000800 */
[----:B---3--:R-:W-:-:S03]  /*08a0*/  FFMA R8, R17, R18, R8 ;  /* 0x0000001211087223 */ /* 0x008fc60000000008 */
[----:B------:R-:W1:Y:S01]  /*08b0*/  LDS R16, [R14+0x90] ;  /* 0x000090000e107984 */ /* 0x000e620000000800 */
[----:B----4-:R-:W-:-:S03]  /*08c0*/  FFMA R25, R19, R26, R8 ;  /* 0x0000001a13197223 */ /* 0x010fc60000000008 */
[----:B------:R-:W2:Y:S01]  /*08d0*/  LDS R17, [R14+0x110] ;  /* 0x000110000e117984 */ /* 0x000ea20000000800 */
[----:B-----5:R-:W-:-:S03]  /*08e0*/  FFMA R25, R22, R21, R25 ;  /* 0x0000001516197223 */ /* 0x020fc60000000019 */
[----:B------:R-:W3:Y:S04]  /*08f0*/  LDS R18, [R14+0x114] ;  /* 0x000114000e127984 */ /* 0x000ee80000000800 */
[----:B------:R-:W4:Y:S01]  /*0900*/  LDS R19, [R14+0x118] ;  /* 0x000118000e137984 */ /* 0x000f220000000800 */
[----:B0-----:R-:W-:-:S04]  /*0910*/  FFMA R24, R24, R15, R25 ;  /* 0x0000000f18187223 */ /* 0x001fc80000000019 */
[----:B-1----:R-:W-:Y:S01]  /*0920*/  FFMA R25, R9, R16, R24 ;  /* 0x0000001009197223 */ /* 0x002fe20000000018 */
[----:B------:R-:W-:-:S04]  /*0930*/  IMAD.WIDE.U32 R8, R23, 0x200, R10 ;  /* 0x0000020017087825 */ /* 0x000fc800078e000a */
[----:B--2---:R-:W-:Y:S01]  /*0940*/  FFMA R22, R12, R17, R25 ;  /* 0x000000110c167223 */ /* 0x004fe20000000019 */
[----:B------:R-:W-:-:S03]  /*0950*/  LEA R12, P0, R8, UR6, 0x2 ;  /* 0x00000006080c7c11 */ /* 0x000fc6000f8010ff */
[----:B---3--:R-:W-:Y:S01]  /*0960*/  FFMA R25, R13, R18, R22 ;  /* 0x000000120d197223 */ /* 0x008fe20000000016 */
[----:B------:R-:W-:-:S03]  /*0970*/  LEA.HI.X R13, R8, UR7, R9, 0x2, P0 ;  /* 0x00000007080d7c11 */ /* 0x000fc600080f1409 */
[----:B----4-:R-:W-:-:S05]  /*0980*/  FFMA R24, R20, R19, R25 ;  /* 0x0000001314187223 */ /* 0x010fca0000000019 */
[----:B------:R0:W-:Y:S04]  /*0990*/  STG.E desc[UR8][R12.64], R24 ;  /* 0x000000180c007986 */ /* 0x0001e8000c101908 */
[----:B------:R-:W2:Y:S04]  /*09a0*/  LDG.E R8, desc[UR8][R6.64] ;  /* 0x0000000806087981 */ /* 0x000ea8000c1e1900 */
[----:B------:R-:W0:Y:S04]  /*09b0*/  LDG.E R28, desc[UR8][R6.64+0x4] ;  /* 0x00000408061c7981 */ /* 0x000e28000c1e1900 */
[----:B------:R-:W3:Y:S04]  /*09c0*/  LDG.E R25, desc[UR8][R6.64+0x8] ;  /* 0x0000080806197981 */ /* 0x000ee8000c1e1900 */
[----:B------:R-:W4:Y:S04]  /*09d0*/  LDG.E R22, desc[UR8][R6.64+0x800] ;  /* 0x0008000806167981 */ /* 0x000f28000c1e1900 */
[----:B------:R-:W5:Y:S04]  /*09e0*/  LDG.E R27, desc[UR8][R6.64+0x804] ;  /* 0x00080408061b7981 */ /* 0x000f68000c1e1900 */
[----:B------:R-:W5:Y:S04]  /*09f0*/  LDG.E R20, desc[UR8][R6.64+0x808] ;  /* 0x0008080806147981 */ /* 0x000f68000c1e1900 */
[----:B------:R-:W5:Y:S01]  /*0a00*/  LDG.E R9, desc[UR8][R6.64+0x1004] ;  /* 0x0010040806097981 */ /* 0x000f62000c1e1900 */
[----:B--2---:R-:W-:-:S03]  /*0a10*/  FFMA R26, R21, R8, R24 ;  /* 0x00000008151a7223 */ /* 0x004fc60000000018 */
[----:B------:R-:W2:Y:S04]  /*0a20*/  LDG.E R21, desc[UR8][R6.64+0x1000] ;  /* 0x0010000806157981 */ /* 0x000ea8000c1e1900 */
[----:B------:R-:W2:Y:S01]  /*0a30*/  LDG.E R8, desc[UR8][R6.64+0x1008] ;  /* 0x0010080806087981 */ /* 0x000ea2000c1e1900 */
[----:B0-----:R-:W-:-:S03]  /*0a40*/  FFMA R13, R15, R28, R26 ;  /* 0x0000001c0f0d7223 */ /* 0x001fc6000000001a */
[----:B------:R-:W2:Y:S04]  /*0a50*/  LDS R26, [R14+0x198] ;  /* 0x000198000e1a7984 */ /* 0x000ea80000000800 */
[----:B------:R-:W0:Y:S04]  /*0a60*/  LDS R24, [R14+0x19c] ;  /* 0x00019c000e187984 */ /* 0x000e280000000800 */
[----:B------:R-:W1:Y:S01]  /*0a70*/  LDS R15, [R14+0x1a0] ;  /* 0x0001a0000e0f7984 */ /* 0x000e620000000800 */
[----:B---3--:R-:W-:Y:S01]  /*0a80*/  FFMA R16, R16, R25, R13 ;  /* 0x0000001910107223 */ /* 0x008fe2000000000d */
[----:B------:R-:W-:-:S03]  /*0a90*/  IADD3 R13, PT, PT, R23, 0x1, RZ ;  /* 0x00000001170d7810 */ /* 0x000fc60007ffe0ff */
[----:B----4-:R-:W-:Y:S02]  /*0aa0*/  FFMA R17, R17, R22, R16 ;  /* 0x0000001611117223 */ /* 0x010fe40000000010 */
[----:B------:R-:W-:-:S04]  /*0ab0*/  IMAD.WIDE.U32 R12, R13, 0x200, R10 ;  /* 0x000002000d0c7825 */ /* 0x000fc800078e000a */
[----:B-----5:R-:W-:Y:S01]  /*0ac0*/  FFMA R18, R18, R27, R17 ;  /* 0x0000001b12127223 */ /* 0x020fe20000000011 */
[----:B------:R-:W-:Y:S01]  /*0ad0*/  UIADD3 UR4, UPT, UPT, UR4, 0x2, URZ ;  /* 0x0000000204047890 */ /* 0x000fe2000fffe0ff */
[C---:B------:R-:W-:Y:S02]  /*0ae0*/  LEA R16, P0, R12.reuse, UR6, 0x2 ;  /* 0x000000060c107c11 */ /* 0x040fe4000f8010ff */
[----:B------:R-:W-:Y:S02]  /*0af0*/  FFMA R18, R19, R20, R18 ;  /* 0x0000001413127223 */ /* 0x000fe40000000012 */
[----:B------:R-:W-:Y:S02]  /*0b00*/  LEA.HI.X R17, R12, UR7, R13, 0x2, P0 ;  /* 0x000000070c117c11 */ /* 0x000fe400080f140d */
[----:B------:R-:W-:Y:S01]  /*0b10*/  ISETP.NE.AND P0, PT, R3, UR4, PT ;  /* 0x0000000403007c0c */ /* 0x000fe2000bf05270 */
[----:B--2---:R-:W-:-:S04]  /*0b20*/  FFMA R18, R21, R26, R18 ;  /* 0x0000001a15127223 */ /* 0x004fc80000000012 */
[----:B0-----:R-:W-:-:S04]  /*0b30*/  FFMA R9, R9, R24, R18 ;  /* 0x0000001809097223 */ /* 0x001fc80000000012 */
[----:B-1----:R-:W-:-:S05]  /*0b40*/  FFMA R8, R8, R15, R9 ;  /* 0x0000000f08087223 */ /* 0x002fca0000000009 */
[----:B------:R0:W-:Y:S01]  /*0b50*/  STG.E desc[UR8][R16.64], R8 ;  /* 0x0000000810007986 */ /* 0x0001e2000c101908 */
[----:B------:R-:W-:Y:S05]  /*0b60*/  @P0 BRA `(.L_x_49) ;  /* 0xfffffffc00000947 */ /* 0x000fea000383ffff */
[----:B------:R-:W-:-:S07]  /*0b70*/  IMAD.MOV.U32 R19, RZ, RZ, R3 ;  /* 0x000000ffff137224 */ /* 0x000fce00078e0003 */
.L_x_48:
[----:B------:R-:W-:-:S04]  /*0b80*/  LOP3.LUT R2, R2, 0x1, RZ, 0xc0, !PT ;  /* 0x0000000102027812 */ /* 0x000fc800078ec0ff */
[----:B------:R-:W-:-:S13]  /*0b90*/  ISETP.NE.U32.AND P0, PT, R2, 0x1, PT ;  /* 0x000000010200780c */ /* 0x000fda0003f05070 */
[----:B------:R-:W-:Y:S05]  /*0ba0*/  @P0 EXIT ;  /* 0x000000000000094d */ /* 0x000fea0003800000 */
[----:B------:R-:W0:Y:S02]  /*0bb0*/  LDC.64 R2, c[0x0][0x390] ;  /* 0x0000e400ff027b82 */ /* 0x000e240000000a00 */
[----:B0-----:R-:W2:Y:S04]  /*0bc0*/  LDG.E R17, desc[UR8][R2.64] ;  /* 0x0000000802117981 */ /* 0x001ea8000c1e1900 */
[----:B------:R-:W3:Y:S04]  /*0bd0*/  LDG.E R15, desc[UR8][R2.64+0x4] ;  /* 0x00000408020f7981 */ /* 0x000ee8000c1e1900 */
[----:B------:R-:W4:Y:S04]  /*0be0*/  LDG.E R14, desc[UR8][R2.64+0x8] ;  /* 0x00000808020e7981 */ /* 0x000f28000c1e1900 */
[----:B------:R-:W5:Y:S04]  /*0bf0*/  LDG.E R13, desc[UR8][R2.64+0x800] ;  /* 0x00080008020d7981 */ /* 0x000f68000c1e1900 */
[----:B------:R-:W5:Y:S04]  /*0c00*/  LDG.E R12, desc[UR8][R2.64+0x804] ;  /* 0x00080408020c7981 */ /* 0x000f68000c1e1900 */
[----:B------:R-:W5:Y:S04]  /*0c10*/  LDG.E R11, desc[UR8][R2.64+0x808] ;  /* 0x00080808020b7981 */ /* 0x000f68000c1e1900 */
[----:B------:R-:W5:Y:S04]  /*0c20*/  LDG.E R9, desc[UR8][R2.64+0x1000] ;  /* 0x0010000802097981 */ /* 0x000f68000c1e1900 */
[----:B------:R-:W5:Y:S04]  /*0c30*/  LDG.E R6, desc[UR8][R2.64+0x1004] ;  /* 0x0010040802067981 */ /* 0x000f68000c1e1900 */
[----:B------:R0:W5:Y:S01]  /*0c40*/  LDG.E R7, desc[UR8][R2.64+0x1008] ;  /* 0x0010080802077981 */ /* 0x000162000c1e1900 */
[----:B------:R-:W1:Y:S01]  /*0c50*/  S2UR UR5, SR_CgaCtaId ;  /* 0x00000000000579c3 */ /* 0x000e620000008800 */
[----:B------:R-:W-:Y:S01]  /*0c60*/  IADD3 R4, PT, PT, R4, R19, RZ ;  /* 0x0000001304047210 */ /* 0x000fe20007ffe0ff */
[----:B------:R-:W-:-:S04]  /*0c70*/  UMOV UR4, 0x400 ;  /* 0x0000040000047882 */ /* 0x000fc80000000000 */
[----:B------:R-:W-:Y:S02]  /*0c80*/  IMAD R0, R4, 0x22, R0 ;  /* 0x0000002204007824 */ /* 0x000fe400078e0200 */
[----:B------:R-:W-:Y:S01]  /*0c90*/  IMAD.IADD R5, R5, 0x1, R4 ;  /* 0x0000000105057824 */ /* 0x000fe200078e0204 */
[----:B-1----:R-:W-:-:S06]  /*0ca0*/  ULEA UR4, UR5, UR4, 0x18 ;  /* 0x0000000405047291 */ /* 0x002fcc000f8ec0ff */
[----:B------:R-:W-:-:S05]  /*0cb0*/  LEA R18, R0, UR4, 0x2 ;  /* 0x0000000400127c11 */ /* 0x000fca000f8e10ff */
[----:B------:R-:W2:Y:S01]  /*0cc0*/  LDS R19, [R18] ;  /* 0x0000000012137984 */ /* 0x000ea20000000800 */
[----:B------:R-:W1:Y:S03]  /*0cd0*/  LDCU.64 UR4, c[0x0][0x388] ;  /* 0x00007100ff0477ac */ /* 0x000e660008000a00 */
[----:B------:R-:W3:Y:S04]  /*0ce0*/  LDS R20, [R18+0x4] ;  /* 0x0000040012147984 */ /* 0x000ee80000000800 */
[----:B------:R-:W4:Y:S04]  /*0cf0*/  LDS R21, [R18+0x8] ;  /* 0x0000080012157984 */ /* 0x000f280000000800 */
[----:B------:R-:W5:Y:S04]  /*0d00*/  LDS R22, [R18+0x88] ;  /* 0x0000880012167984 */ /* 0x000f680000000800 */
[----:B------:R-:W1:Y:S04]  /*0d10*/  LDS R23, [R18+0x8c] ;  /* 0x00008c0012177984 */ /* 0x000e680000000800 */
[----:B------:R-:W1:Y:S04]  /*0d20*/  LDS R16, [R18+0x90] ;  /* 0x0000900012107984 */ /* 0x000e680000000800 */
[----:B0-----:R-:W0:Y:S04]  /*0d30*/  LDS R2, [R18+0x110] ;  /* 0x0001100012027984 */ /* 0x001e280000000800 */
[----:B------:R-:W0:Y:S04]  /*0d40*/  LDS R3, [R18+0x114] ;  /* 0x0001140012037984 */ /* 0x000e280000000800 */
[----:B------:R-:W0:Y:S01]  /*0d50*/  LDS R0, [R18+0x118] ;  /* 0x0001180012007984 */ /* 0x000e220000000800 */
[----:B--2---:R-:W-:-:S04]  /*0d60*/  FFMA R8, R17, R19, R8 ;  /* 0x0000001311087223 */ /* 0x004fc80000000008 */
[----:B---3--:R-:W-:-:S04]  /*0d70*/  FFMA R15, R15, R20, R8 ;  /* 0x000000140f0f7223 */ /* 0x008fc80000000008 */
[----:B----4-:R-:W-:-:S04]  /*0d80*/  FFMA R14, R14, R21, R15 ;  /* 0x000000150e0e7223 */ /* 0x010fc8000000000f */
[----:B-----5:R-:W-:-:S04]  /*0d90*/  FFMA R13, R13, R22, R14 ;  /* 0x000000160d0d7223 */ /* 0x020fc8000000000e */
[----:B-1----:R-:W-:Y:S01]  /*0da0*/  FFMA R12, R12, R23, R13 ;  /* 0x000000170c0c7223 */ /* 0x002fe2000000000d */
[----:B------:R-:W-:-:S03]  /*0db0*/  SHF.R.S32.HI R13, RZ, 0x1f, R10 ;  /* 0x0000001fff0d7819 */ /* 0x000fc6000001140a */
[----:B------:R-:W-:Y:S01]  /*0dc0*/  FFMA R16, R11, R16, R12 ;  /* 0x000000100b107223 */ /* 0x000fe2000000000c */
[----:B------:R-:W-:-:S03]  /*0dd0*/  MOV R12, R10 ;  /* 0x0000000a000c7202 */ /* 0x000fc60000000f00 */
[----:B0-----:R-:W-:Y:S02]  /*0de0*/  FFMA R9, R9, R2, R16 ;  /* 0x0000000209097223 */ /* 0x001fe40000000010 */
[----:B------:R-:W-:-:S04]  /*0df0*/  IMAD.WIDE.U32 R4, R5, 0x200, R12 ;  /* 0x0000020005047825 */ /* 0x000fc800078e000c */
[----:B------:R-:W-:Y:S01]  /*0e00*/  FFMA R6, R6, R3, R9 ;  /* 0x0000000306067223 */ /* 0x000fe20000000009 */
[----:B------:R-:W-:-:S03]  /*0e10*/  LEA R2, P0, R4, UR4, 0x2 ;  /* 0x0000000404027c11 */ /* 0x000fc6000f8010ff */
[----:B------:R-:W-:Y:S01]  /*0e20*/  FFMA R7, R7, R0, R6 ;  /* 0x0000000007077223 */ /* 0x000fe20000000006 */
[----:B------:R-:W-:-:S05]  /*0e30*/  LEA.HI.X R3, R4, UR5, R5, 0x2, P0 ;  /* 0x0000000504037c11 */ /* 0x000fca00080f1405 */
[----:B------:R-:W-:Y:S01]  /*0e40*/  STG.E desc[UR8][R2.64], R7 ;  /* 0x0000000702007986 */ /* 0x000fe2000c101908 */
[----:B------:R-:W-:Y:S05]  /*0e50*/  EXIT ;  /* 0x000000000000794d */ /* 0x000fea0003800000 */
        .weak           $__internal_2_$__cuda_sm20_div_u16
        .type           $__internal_2_$__cuda_sm20_div_u16,@function
        .size           $__internal_2_$__cuda_sm20_div_u16,(.L_x_114 - $__internal_2_$__cuda_sm20_div_u16)
$__internal_2_$__cuda_sm20_div_u16:
[----:B------:R-:W0:Y:S01]  /*0e60*/  I2F.U16 R2, R0 ;  /* 0x0000000000027306 */ /* 0x000e220000101000 */
[----:B------:R-:W-:Y:S02]  /*0e70*/  IMAD.MOV.U32 R3, RZ, RZ, 0x4b800000 ;  /* 0x4b800000ff037424 */ /* 0x000fe400078e00ff */
[----:B------:R-:W-:Y:S01]  /*0e80*/  HFMA2 R5, -RZ, RZ, 0, 0 ;  /* 0x00000000ff057431 */ /* 0x000fe200000001ff */
[C---:B0-----:R-:W-:Y:S02]  /*0e90*/  FSETP.GEU.AND P1, PT, |R2|.reuse, 1.175494350822287508e-38, PT ;  /* 0x008000000200780b */ /* 0x041fe40003f2e200 */
[----:B------:R-:W-:Y:S02]  /*0ea0*/  FSETP.GT.AND P0, PT, |R2|, 8.50705917302346158658e+37, PT ;  /* 0x7e8000000200780b */ /* 0x000fe40003f04200 */
[----:B------:R-:W-:-:S04]  /*0eb0*/  FSEL R3, R3, 1, !P1 ;  /* 0x3f80000003037808 */ /* 0x000fc80004800000 */
[----:B------:R-:W-:Y:S02]  /*0ec0*/  FSEL R3, R3, 0.25, !P0 ;  /* 0x3e80000003037808 */ /* 0x000fe40004000000 */
[----:B------:R-:W-:-:S03]  /*0ed0*/  ISETP.NE.U32.AND P0, PT, R0, RZ, PT ;  /* 0x000000ff0000720c */ /* 0x000fc60003f05070 */
[----:B------:R-:W-:Y:S01]  /*0ee0*/  FMUL R6, R2, R3 ;  /* 0x0000000302067220 */ /* 0x000fe20000400000 */
[----:B------:R-:W-:-:S05]  /*0ef0*/  I2FP.F32.U32.RZ R2, 0x20 ;  /* 0x0000002000027845 */ /* 0x000fca000020d000 */
[----:B------:R-:W0:Y:S02]  /*0f00*/  MUFU.RCP R6, R6 ;  /* 0x0000000600067308 */ /* 0x000e240000001000 */
[----:B0-----:R-:W-:-:S05]  /*0f10*/  FMUL R3, R3, R6 ;  /* 0x0000000603037220 */ /* 0x001fca0000400000 */
[----:B------:R-:W-:-:S05]  /*0f20*/  IADD3 R3, PT, PT, R3, 0x2, RZ ;  /* 0x0000000203037810 */ /* 0x000fca0007ffe0ff */
[----:B------:R-:W-:-:S06]  /*0f30*/  FMUL.RZ R2, R2, R3 ;  /* 0x0000000302027220 */ /* 0x000fcc000040c000 */
[----:B------:R-:W0:Y:S02]  /*0f40*/  F2I.U32.TRUNC.NTZ R2, R2 ;  /* 0x0000000200027305 */ /* 0x000e24000020f000 */
[----:B0-----:R-:W-:Y:S01]  /*0f50*/  LOP3.LUT R3, R2, 0xffff, RZ, 0xc0, !PT ;  /* 0x0000ffff02037812 */ /* 0x001fe200078ec0ff */
[----:B------:R-:W-:Y:S01]  /*0f60*/  @!P0 IMAD.MOV.U32 R3, RZ, RZ, -0x1 ;  /* 0xffffffffff038424 */ /* 0x000fe200078e00ff */
[----:B------:R-:W-:Y:S06]  /*0f70*/  RET.REL.NODEC R4 `(_Z12kernel2D_optPfS_S_) ;  /* 0xfffffff004207950 */ /* 0x000fec0003c3ffff */
.L_x_50:
        /* <DEDUP_REMOVED lines=16> */
.L_x_114:


//--------------------- .text._Z8kernel2DPfS_S_   --------------------------
	.section	.text._Z8kernel2DPfS_S_,"ax",@progbits
	.align	128
        .global         _Z8kernel2DPfS_S_
        .type           _Z8kernel2DPfS_S_,@function
        .size           _Z8kernel2DPfS_S_,(.L_x_119 - _Z8kernel2DPfS_S_)
        .other          _Z8kernel2DPfS_S_,@"STO_CUDA_ENTRY STV_DEFAULT"
_Z8kernel2DPfS_S_:
.text._Z8kernel2DPfS_S_:
[----:B------:R-:W-:Y:S01]  /*0000*/  LDC R1, c[0x0][0x37c] ;  /* 0x0000df00ff017b82 */ /* 0x000fe20000000800 */
[----:B------:R-:W0:Y:S07]  /*0010*/  S2R R3, SR_TID.X ;  /* 0x0000000000037919 */ /* 0x000e2e0000002100 */
[----:B------:R-:W0:Y:S01]  /*0020*/  S2UR UR4, SR_CTAID.X ;  /* 0x00000000000479c3 */ /* 0x000e220000002500 */
[----:B------:R-:W-:Y:S01]  /*0030*/  HFMA2 R19, -RZ, RZ, 0, 0 ;  /* 0x00000000ff137431 */ /* 0x000fe200000001ff */
[----:B------:R-:W1:Y:S06]  /*0040*/  S2R R0, SR_TID.Y ;  /* 0x0000000000007919 */ /* 0x000e6c0000002200 */
[----:B------:R-:W0:Y:S08]  /*0050*/  LDC R2, c[0x0][0x360] ;  /* 0x0000d800ff027b82 */ /* 0x000e300000000800 */
[----:B------:R-:W1:Y:S08]  /*0060*/  S2UR UR5, SR_CTAID.Y ;  /* 0x00000000000579c3 */ /* 0x000e700000002600 */
[----:B------:R-:W1:Y:S01]  /*0070*/  LDC R15, c[0x0][0x364] ;  /* 0x0000d900ff0f7b82 */ /* 0x000e620000000800 */
[----:B0-----:R-:W-:-:S05]  /*0080*/  IMAD R2, R2, UR4, R3 ;  /* 0x0000000402027c24 */ /* 0x001fca000f8e0203 */
[C---:B------:R-:W-:Y:S01]  /*0090*/  ISETP.GT.U32.AND P0, PT, R2.reuse, 0x1ff, PT ;  /* 0x000001ff0200780c */ /* 0x040fe20003f04070 */
[----:B-1----:R-:W-:Y:S01]  /*00a0*/  IMAD R15, R15, UR5, R0 ;  /* 0x000000050f0f7c24 */ /* 0x002fe2000f8e0200 */
[----:B------:R-:W0:Y:S01]  /*00b0*/  LDCU.64 UR4, c[0x0][0x358] ;  /* 0x00006b00ff0477ac */ /* 0x000e220008000a00 */
[----:B------:R-:W-:-:S03]  /*00c0*/  VIADD R0, R2, 0xffffffff ;  /* 0xffffffff02007836 */ /* 0x000fc60000000000 */
[C---:B------:R-:W-:Y:S02]  /*00d0*/  IADD3 R13, PT, PT, R15.reuse, -0x1, RZ ;  /* 0xffffffff0f0d7810 */ /* 0x040fe40007ffe0ff */
[C---:B------:R-:W-:Y:S02]  /*00e0*/  VIMNMX.U32 R5, PT, PT, R15.reuse, R0, !PT ;  /* 0x000000000f057248 */ /* 0x040fe40007fe0000 */
[----:B------:R-:W-:Y:S02]  /*00f0*/  LOP3.LUT R6, R15, R2, RZ, 0xfc, !PT ;  /* 0x000000020f067212 */ /* 0x000fe400078efcff */
[----:B------:R-:W-:Y:S02]  /*0100*/  ISETP.GT.U32.AND P4, PT, R5, 0x1ff, PT ;  /* 0x000001ff0500780c */ /* 0x000fe40003f84070 */
[----:B------:R-:W-:Y:S02]  /*0110*/  VIMNMX.U32 R4, PT, PT, R0, R13, !PT ;  /* 0x0000000d00047248 */ /* 0x000fe40007fe0000 */
[----:B------:R-:W-:-:S02]  /*0120*/  ISETP.GT.U32.AND P3, PT, R6, 0x1ff, PT ;  /* 0x000001ff0600780c */ /* 0x000fc40003f64070 */
[----:B------:R-:W-:Y:S02]  /*0130*/  ISETP.GT.U32.AND P2, PT, R4, 0x1ff, PT ;  /* 0x000001ff0400780c */ /* 0x000fe40003f44070 */
[----:B------:R-:W-:Y:S02]  /*0140*/  LOP3.LUT R4, R13, R2, RZ, 0xfc, !PT ;  /* 0x000000020d047212 */ /* 0x000fe400078efcff */
[C---:B------:R-:W-:Y:S02]  /*0150*/  ISETP.GT.U32.OR P0, PT, R15.reuse, 0x1fe, P0 ;  /* 0x000001fe0f00780c */ /* 0x040fe40000704470 */
[----:B------:R-:W-:Y:S01]  /*0160*/  ISETP.GT.U32.AND P5, PT, R4, 0x1ff, PT ;  /* 0x000001ff0400780c */ /* 0x000fe20003fa4070 */
[----:B------:R-:W1:Y:S01]  /*0170*/  @!P4 LDC.64 R22, c[0x0][0x380] ;  /* 0x0000e000ff16cb82 */ /* 0x000e620000000a00 */
[----:B------:R-:W-:Y:S02]  /*0180*/  ISETP.GT.U32.AND P1, PT, R0, 0x1ff, PT ;  /* 0x000001ff0000780c */ /* 0x000fe40003f24070 */
[C---:B------:R-:W-:Y:S01]  /*0190*/  @!P4 LEA R11, R15.reuse, R0, 0x9 ;  /* 0x000000000f0bc211 */ /* 0x040fe200078e48ff */
[C---:B------:R-:W-:Y:S01]  /*01a0*/  @!P3 IMAD R29, R15.reuse, 0x200, R2 ;  /* 0x000002000f1db824 */ /* 0x040fe200078e0202 */
[----:B------:R-:W-:Y:S01]  /*01b0*/  ISETP.GT.U32.OR P1, PT, R15, 0x1fe, P1 ;  /* 0x000001fe0f00780c */ /* 0x000fe20000f24470 */
[----:B------:R-:W-:-:S02]  /*01c0*/  @!P2 IMAD R9, R13, 0x200, R0 ;  /* 0x000002000d09a824 */ /* 0x000fc400078e0200 */
[----:B------:R-:W2:Y:S08]  /*01d0*/  @!P3 LDC.64 R24, c[0x0][0x380] ;  /* 0x0000e000ff18bb82 */ /* 0x000eb00000000a00 */
[----:B------:R-:W3:Y:S08]  /*01e0*/  @!P2 LDC.64 R26, c[0x0][0x380] ;  /* 0x0000e000ff1aab82 */ /* 0x000ef00000000a00 */
[----:B------:R-:W4:Y:S08]  /*01f0*/  @!P5 LDC.64 R20, c[0x0][0x380] ;  /* 0x0000e000ff14db82 */ /* 0x000f300000000a00 */
[----:B------:R-:W4:Y:S08]  /*0200*/  @!P0 LDC.64 R6, c[0x0][0x380] ;  /* 0x0000e000ff068b82 */ /* 0x000f300000000a00 */
[----:B------:R-:W4:Y:S01]  /*0210*/  LDC.64 R4, c[0x0][0x390] ;  /* 0x0000e400ff047b82 */ /* 0x000f220000000a00 */
[----:B-1----:R-:W-:Y:S01]  /*0220*/  @!P4 IMAD.WIDE.U32 R22, R11, 0x4, R22 ;  /* 0x000000040b16c825 */ /* 0x002fe200078e0016 */
[----:B------:R-:W-:-:S03]  /*0230*/  LEA R11, R15, 0x200, 0x9 ;  /* 0x000002000f0b7811 */ /* 0x000fc600078e48ff */
[----:B--2---:R-:W-:Y:S01]  /*0240*/  @!P3 IMAD.WIDE.U32 R24, R29, 0x4, R24 ;  /* 0x000000041d18b825 */ /* 0x004fe200078e0018 */
[----:B------:R-:W-:Y:S02]  /*0250*/  MOV R10, RZ ;  /* 0x000000ff000a7202 */ /* 0x000fe40000000f00 */
[----:B------:R-:W1:Y:S01]  /*0260*/  @!P1 LDC.64 R16, c[0x0][0x380] ;  /* 0x0000e000ff109b82 */ /* 0x000e620000000a00 */
[----:B------:R-:W-:Y:S01]  /*0270*/  @!P1 IMAD.IADD R29, R0, 0x1, R11 ;  /* 0x00000001001d9824 */ /* 0x000fe200078e020b */
[----:B------:R-:W-:Y:S01]  /*0280*/  @!P0 IADD3 R0, PT, PT, R2, R11, RZ ;  /* 0x0000000b02008210 */ /* 0x000fe20007ffe0ff */
[----:B---3--:R-:W-:-:S04]  /*0290*/  @!P2 IMAD.WIDE.U32 R26, R9, 0x4, R26 ;  /* 0x00000004091aa825 */ /* 0x008fc800078e001a */
[----:B------:R-:W-:Y:S01]  /*02a0*/  @!P5 IMAD R9, R13, 0x200, R2 ;  /* 0x000002000d09d824 */ /* 0x000fe200078e0202 */
[----:B0-----:R-:W2:Y:S01]  /*02b0*/  @!P2 LDG.E R19, desc[UR4][R26.64] ;  /* 0x000000041a13a981 */ /* 0x001ea2000c1e1900 */
[----:B----4-:R-:W-:-:S04]  /*02c0*/  @!P0 IMAD.WIDE.U32 R6, R0, 0x4, R6 ;  /* 0x0000000400068825 */ /* 0x010fc800078e0006 */
[----:B------:R-:W-:Y:S01]  /*02d0*/  @!P5 IMAD.WIDE.U32 R20, R9, 0x4, R20 ;  /* 0x000000040914d825 */ /* 0x000fe200078e0014 */
[----:B------:R-:W-:Y:S01]  /*02e0*/  CS2R R8, SRZ ;  /* 0x0000000000087805 */ /* 0x000fe2000001ff00 */
[----:B------:R-:W2:Y:S04]  /*02f0*/  LDG.E R0, desc[UR4][R4.64] ;  /* 0x0000000404007981 */ /* 0x000ea8000c1e1900 */
[----:B------:R-:W3:Y:S04]  /*0300*/  @!P5 LDG.E R10, desc[UR4][R20.64] ;  /* 0x00000004140ad981 */ /* 0x000ee8000c1e1900 */
[----:B------:R-:W3:Y:S04]  /*0310*/  LDG.E R27, desc[UR4][R4.64+0x4] ;  /* 0x00000404041b7981 */ /* 0x000ee8000c1e1900 */
[----:B------:R0:W5:Y:S04]  /*0320*/  @!P4 LDG.E R9, desc[UR4][R22.64] ;  /* 0x000000041609c981 */ /* 0x000168000c1e1900 */
[----:B------:R0:W5:Y:S01]  /*0330*/  @!P3 LDG.E R8, desc[UR4][R24.64] ;  /* 0x000000041808b981 */ /* 0x000162000c1e1900 */
[----:B------:R-:W-:-:S02]  /*0340*/  HFMA2 R14, -RZ, RZ, 0, 0 ;  /* 0x00000000ff0e7431 */ /* 0x000fc400000001ff */
[----:B------:R-:W-:Y:S01]  /*0350*/  IMAD.MOV.U32 R12, RZ, RZ, RZ ;  /* 0x000000ffff0c7224 */ /* 0x000fe200078e00ff */
[----:B------:R0:W5:Y:S01]  /*0360*/  LDG.E R26, desc[UR4][R4.64+0x8] ;  /* 0x00000804041a7981 */ /* 0x000162000c1e1900 */
[----:B-1----:R-:W-:-:S03]  /*0370*/  @!P1 IMAD.WIDE.U32 R16, R29, 0x4, R16 ;  /* 0x000000041d109825 */ /* 0x002fc600078e0010 */
[----:B------:R0:W5:Y:S04]  /*0380*/  LDG.E R18, desc[UR4][R4.64+0xc] ;  /* 0x00000c0404127981 */ /* 0x000168000c1e1900 */
[----:B------:R0:W5:Y:S04]  /*0390*/  LDG.E R21, desc[UR4][R4.64+0x10] ;  /* 0x0000100404157981 */ /* 0x000168000c1e1900 */
[----:B------:R0:W5:Y:S04]  /*03a0*/  LDG.E R20, desc[UR4][R4.64+0x14] ;  /* 0x0000140404147981 */ /* 0x000168000c1e1900 */
[----:B------:R0:W5:Y:S04]  /*03b0*/  LDG.E R23, desc[UR4][R4.64+0x18] ;  /* 0x0000180404177981 */ /* 0x000168000c1e1900 */
[----:B------:R0:W5:Y:S04]  /*03c0*/  LDG.E R25, desc[UR4][R4.64+0x1c] ;  /* 0x00001c0404197981 */ /* 0x000168000c1e1900 */
[----:B------:R0:W5:Y:S04]  /*03d0*/  LDG.E R22, desc[UR4][R4.64+0x20] ;  /* 0x0000200404167981 */ /* 0x000168000c1e1900 */
[----:B------:R0:W5:Y:S01]  /*03e0*/  @!P0 LDG.E R14, desc[UR4][R6.64] ;  /* 0x00000004060e8981 */ /* 0x000162000c1e1900 */
[----:B------:R-:W-:Y:S01]  /*03f0*/  ISETP.GT.U32.AND P0, PT, R13, 0x1ff, PT ;  /* 0x000001ff0d00780c */ /* 0x000fe20003f04070 */
[----:B------:R-:W-:Y:S01]  /*0400*/  BSSY.RECONVERGENT B0, `(.L_x_51) ;  /* 0x000000f000007945 */ /* 0x000fe20003800200 */
[C---:B------:R-:W-:Y:S01]  /*0410*/  ISETP.GT.U32.AND P2, PT, R15.reuse, 0x1fe, PT ;  /* 0x000001fe0f00780c */ /* 0x040fe20003f44070 */
[----:B------:R0:W5:Y:S01]  /*0420*/  @!P1 LDG.E R12, desc[UR4][R16.64] ;  /* 0x00000004100c9981 */ /* 0x000162000c1e1900 */
[----:B------:R-:W-:Y:S01]  /*0430*/  ISETP.GT.U32.AND P1, PT, R15, 0x1ff, PT ;  /* 0x000001ff0f00780c */ /* 0x000fe20003f24070 */
[----:B--2---:R-:W-:Y:S01]  /*0440*/  FFMA R0, R0, R19, RZ ;  /* 0x0000001300007223 */ /* 0x004fe200000000ff */
[----:B------:R-:W-:-:S03]  /*0450*/  IMAD.MOV.U32 R19, RZ, RZ, RZ ;  /* 0x000000ffff137224 */ /* 0x000fc600078e00ff */
[----:B---3--:R-:W-:-:S04]  /*0460*/  FFMA R27, R27, R10, R0 ;  /* 0x0000000a1b1b7223 */ /* 0x008fc80000000000 */
[----:B0-----:R-:W-:Y:S05]  /*0470*/  @P0 BRA `(.L_x_52) ;  /* 0x00000000001c0947 */ /* 0x001fea0003800000 */
[----:B------:R-:W-:-:S04]  /*0480*/  IADD3 R0, PT, PT, R2, 0x1, RZ ;  /* 0x0000000102007810 */ /* 0x000fc80007ffe0ff */
[----:B------:R-:W-:-:S13]  /*0490*/  ISETP.GT.U32.AND P0, PT, R0, 0x1ff, PT ;  /* 0x000001ff0000780c */ /* 0x000fda0003f04070 */
[----:B------:R-:W-:Y:S05]  /*04a0*/  @P0 BRA `(.L_x_52) ;  /* 0x0000000000100947 */ /* 0x000fea0003800000 */
[----:B------:R-:W0:Y:S01]  /*04b0*/  LDC.64 R4, c[0x0][0x380] ;  /* 0x0000e000ff047b82 */ /* 0x000e220000000a00 */
[----:B------:R-:W-:-:S04]  /*04c0*/  IMAD R13, R13, 0x200, R0 ;  /* 0x000002000d0d7824 */ /* 0x000fc800078e0200 */
[----:B0-----:R-:W-:-:S05]  /*04d0*/  IMAD.WIDE.U32 R4, R13, 0x4, R4 ;  /* 0x000000040d047825 */ /* 0x001fca00078e0004 */
[----:B------:R0:W5:Y:S02]  /*04e0*/  LDG.E R19, desc[UR4][R4.64] ;  /* 0x0000000404137981 */ /* 0x000164000c1e1900 */
.L_x_52:
[----:B------:R-:W-:Y:S05]  /*04f0*/  BSYNC.RECONVERGENT B0 ;  /* 0x0000000000007941 */ /* 0x000fea0003800200 */
.L_x_51:
[----:B------:R-:W-:Y:S01]  /*0500*/  BSSY.RECONVERGENT B0, `(.L_x_53) ;  /* 0x000000c000007945 */ /* 0x000fe20003800200 */
[----:B-----5:R-:W-:Y:S01]  /*0510*/  FFMA R19, R26, R19, R27 ;  /* 0x000000131a137223 */ /* 0x020fe2000000001b */
[----:B------:R-:W-:Y:S01]  /*0520*/  MOV R7, RZ ;  /* 0x000000ff00077202 */ /* 0x000fe20000000f00 */
[----:B------:R-:W-:Y:S01]  /*0530*/  IMAD.MOV.U32 R13, RZ, RZ, RZ ;  /* 0x000000ffff0d7224 */ /* 0x000fe200078e00ff */
[----:B------:R-:W-:Y:S06]  /*0540*/  @P1 BRA `(.L_x_54) ;  /* 0x00000000001c1947 */ /* 0x000fec0003800000 */
[----:B------:R-:W-:-:S04]  /*0550*/  IADD3 R0, PT, PT, R2, 0x1, RZ ;  /* 0x0000000102007810 */ /* 0x000fc80007ffe0ff */
[----:B------:R-:W-:-:S13]  /*0560*/  ISETP.GT.U32.AND P0, PT, R0, 0x1ff, PT ;  /* 0x000001ff0000780c */ /* 0x000fda0003f04070 */
[----:B------:R-:W-:Y:S05]  /*0570*/  @P0 BRA `(.L_x_54) ;  /* 0x0000000000100947 */ /* 0x000fea0003800000 */
[----:B0-----:R-:W0:Y:S01]  /*0580*/  LDC.64 R4, c[0x0][0x380] ;  /* 0x0000e000ff047b82 */ /* 0x001e220000000a00 */
[----:B------:R-:W-:-:S04]  /*0590*/  IMAD R13, R15, 0x200, R0 ;  /* 0x000002000f0d7824 */ /* 0x000fc800078e0200 */
[----:B0-----:R-:W-:-:S05]  /*05a0*/  IMAD.WIDE.U32 R4, R13, 0x4, R4 ;  /* 0x000000040d047825 */ /* 0x001fca00078e0004 */
[----:B------:R1:W5:Y:S02]  /*05b0*/  LDG.E R13, desc[UR4][R4.64] ;  /* 0x00000004040d7981 */ /* 0x000364000c1e1900 */
.L_x_54:
[----:B------:R-:W-:Y:S05]  /*05c0*/  BSYNC.RECONVERGENT B0 ;  /* 0x0000000000007941 */ /* 0x000fea0003800200 */
.L_x_53:
[----:B------:R-:W-:Y:S04]  /*05d0*/  BSSY.RECONVERGENT B0, `(.L_x_55) ;  /* 0x0000009000007945 */ /* 0x000fe80003800200 */
[----:B------:R-:W-:Y:S05]  /*05e0*/  @P2 BRA `(.L_x_56) ;  /* 0x00000000001c2947 */ /* 0x000fea0003800000 */
[----:B------:R-:W-:-:S04]  /*05f0*/  IADD3 R0, PT, PT, R2, 0x1, RZ ;  /* 0x0000000102007810 */ /* 0x000fc80007ffe0ff */
[----:B------:R-:W-:-:S13]  /*0600*/  ISETP.GT.U32.AND P0, PT, R0, 0x1ff, PT ;  /* 0x000001ff0000780c */ /* 0x000fda0003f04070 */
[----:B------:R-:W-:Y:S05]  /*0610*/  @P0 BRA `(.L_x_56) ;  /* 0x0000000000100947 */ /* 0x000fea0003800000 */
[----:B01----:R-:W0:Y:S01]  /*0620*/  LDC.64 R4, c[0x0][0x380] ;  /* 0x0000e000ff047b82 */ /* 0x003e220000000a00 */
[----:B------:R-:W-:-:S04]  /*0630*/  IMAD.IADD R11, R0, 0x1, R11 ;  /* 0x00000001000b7824 */ /* 0x000fc800078e020b */
[----:B0-----:R-:W-:-:S05]  /*0640*/  IMAD.WIDE.U32 R4, R11, 0x4, R4 ;  /* 0x000000040b047825 */ /* 0x001fca00078e0004 */
[----:B------:R2:W5:Y:S02]  /*0650*/  LDG.E R7, desc[UR4][R4.64] ;  /* 0x0000000404077981 */ /* 0x000564000c1e1900 */
.L_x_56:
[----:B------:R-:W-:Y:S05]  /*0660*/  BSYNC.RECONVERGENT B0 ;  /* 0x0000000000007941 */ /* 0x000fea0003800200 */
.L_x_55:
[----:B------:R-:W0:Y:S01]  /*0670*/  LDCU.64 UR6, c[0x0][0x388] ;  /* 0x00007100ff0677ac */ /* 0x000e220008000a00 */
[----:B------:R-:W-:Y:S01]  /*0680*/  FFMA R18, R18, R9, R19 ;  /* 0x0000000912127223 */ /* 0x000fe20000000013 */
[----:B------:R-:W-:-:S03]  /*0690*/  SHF.R.S32.HI R3, RZ, 0x1f, R2 ;  /* 0x0000001fff037819 */ /* 0x000fc60000011402 */
[----:B------:R-:W-:Y:S01]  /*06a0*/  FFMA R21, R21, R8, R18 ;  /* 0x0000000815157223 */ /* 0x000fe20000000012 */
[----:B------:R-:W-:-:S04]  /*06b0*/  IMAD.WIDE.U32 R2, R15, 0x200, R2 ;  /* 0x000002000f027825 */ /* 0x000fc800078e0002 */
[----:B-----5:R-:W-:-:S04]  /*06c0*/  FFMA R20, R20, R13, R21 ;  /* 0x0000000d14147223 */ /* 0x020fc80000000015 */
[----:B------:R-:W-:-:S04]  /*06d0*/  FFMA R12, R23, R12, R20 ;  /* 0x0000000c170c7223 */ /* 0x000fc80000000014 */
[----:B------:R-:W-:Y:S01]  /*06e0*/  FFMA R25, R25, R14, R12 ;  /* 0x0000000e19197223 */ /* 0x000fe2000000000c */
[----:B012---:R-:W-:-:S03]  /*06f0*/  LEA R4, P0, R2, UR6, 0x2 ;  /* 0x0000000602047c11 */ /* 0x007fc6000f8010ff */
[----:B------:R-:W-:Y:S01]  /*0700*/  FFMA R7, R22, R7, R25 ;  /* 0x0000000716077223 */ /* 0x000fe20000000019 */
[----:B------:R-:W-:-:S05]  /*0710*/  LEA.HI.X R5, R2, UR7, R3, 0x2, P0 ;  /* 0x0000000702057c11 */ /* 0x000fca00080f1403 */
[----:B------:R-:W-:Y:S01]  /*0720*/  STG.E desc[UR4][R4.64], R7 ;  /* 0x0000000704007986 */ /* 0x000fe2000c101904 */
[----:B------:R-:W-:Y:S05]  /*0730*/  EXIT ;  /* 0x000000000000794d */ /* 0x000fea0003800000 */
.L_x_57:
        /* <DEDUP_REMOVED lines=12> */
.L_x_119:


//--------------------- .text._Z16print_mat_host2DPKf --------------------------
	.section	.text._Z16print_mat_host2DPKf,"ax",@progbits
	.align	128
        .global         _Z16print_mat_host2DPKf
        .type           _Z16print_mat_host2DPKf,@function
        .size           _Z16print_mat_host2DPKf,(.L_x_120 - _Z16print_mat_host2DPKf)
        .other          _Z16print_mat_host2DPKf,@"STO_CUDA_ENTRY STV_DEFAULT"
_Z16print_mat_host2DPKf:
.text._Z16print_mat_host2DPKf:
[----:B------:R-:W0:Y:S08]  /*0000*/  LDC R1, c[0x0][0x37c] ;  /* 0x0000df00ff017b82 */ /* 0x000e300000000800 */
[----:B------:R-:W1:Y:S01]  /*0010*/  LDC.64 R6, c[0x0][0x380] ;  /* 0x0000e000ff067b82 */ /* 0x000e620000000a00 */
[----:B------:R-:W1:Y:S01]  /*0020*/  LDCU.64 UR36, c[0x0][0x358] ;  /* 0x00006b00ff2477ac */ /* 0x000e620008000a00 */
[----:B0-----:R-:W-:Y:S01]  /*0030*/  VIADD R1, R1, 0xfffffff8 ;  /* 0xfffffff801017836 */ /* 0x001fe20000000000 */
[----:B------:R-:W0:Y:S01]  /*0040*/  LDCU UR4, c[0x0][0x2f8] ;  /* 0x00005f00ff0477ac */ /* 0x000e220008000800 */
[----:B------:R-:W-:Y:S01]  /*0050*/  MOV R2, 0x18 ;  /* 0x0000001800027802 */ /* 0x000fe20000000f00 */
[----:B------:R-:W2:Y:S01]  /*0060*/  LDCU UR5, c[0x0][0x2fc] ;  /* 0x00005f80ff0577ac */ /* 0x000ea20008000800 */
[----:B------:R-:W3:Y:S01]  /*0070*/  LDCU.64 UR6, c[0x4][URZ] ;  /* 0x01000000ff0677ac */ /* 0x000ee20008000a00 */
[----:B-1----:R1:W4:Y:S01]  /*0080*/  LDG.E R0, desc[UR36][R6.64+0x2814] ;  /* 0x0028142406007981 */ /* 0x002322000c1e1900 */
[----:B------:R0:W4:Y:S02]  /*0090*/  LDC.64 R10, c[0x4][R2] ;  /* 0x01000000020a7b82 */ /* 0x0001240000000a00 */
[----:B0-----:R-:W-:-:S05]  /*00a0*/  IADD3 R16, P0, PT, R1, UR4, RZ ;  /* 0x0000000401107c10 */ /* 0x001fca000ff1e0ff */
[----:B--2---:R-:W-:Y:S01]  /*00b0*/  IMAD.X R17, RZ, RZ, UR5, P0 ;  /* 0x00000005ff117e24 */ /* 0x004fe200080e06ff */
[----:B---3--:R-:W-:Y:S01]  /*00c0*/  MOV R5, UR7 ;  /* 0x0000000700057c02 */ /* 0x008fe20008000f00 */
[----:B------:R-:W-:Y:S02]  /*00d0*/  IMAD.U32 R4, RZ, RZ, UR6 ;  /* 0x00000006ff047e24 */ /* 0x000fe4000f8e00ff */
[----:B-1----:R-:W-:Y:S02]  /*00e0*/  IMAD.MOV.U32 R6, RZ, RZ, R16 ;  /* 0x000000ffff067224 */ /* 0x002fe400078e0010 */
[----:B------:R-:W-:Y:S01]  /*00f0*/  IMAD.MOV.U32 R7, RZ, RZ, R17 ;  /* 0x000000ffff077224 */ /* 0x000fe200078e0011 */
[----:B----4-:R-:W0:Y:S02]  /*0100*/  F2F.F64.F32 R8, R0 ;  /* 0x0000000000087310 */ /* 0x010e240000201800 */
[----:B0-----:R0:W-:Y:S04]  /*0110*/  STL.64 [R1], R8 ;  /* 0x0000000801007387 */ /* 0x0011e80000100a00 */
[----:B------:R-:W-:-:S07]  /*0120*/  LEPC R20, `(.L_x_58) ;  /* 0x000000001014794e */ /* 0x000fce0000000000 */
[----:B0-----:R-:W-:Y:S05]  /*0130*/  CALL.ABS.NOINC R10 ;  /* 0x000000000a007343 */ /* 0x001fea0003c00000 */
.L_x_58:
[----:B------:R-:W0:Y:S01]  /*0140*/  LDC.64 R10, c[0x0][0x380] ;  /* 0x0000e000ff0a7b82 */ /* 0x000e220000000a00 */
[----:B------:R-:W1:Y:S01]  /*0150*/  LDCU.64 UR4, c[0x4][URZ] ;  /* 0x01000000ff0477ac */ /* 0x000e620008000a00 */
[----:B0-----:R-:W2:Y:S06]  /*0160*/  LDG.E R0, desc[UR36][R10.64+0x2818] ;  /* 0x002818240a007981 */ /* 0x001eac000c1e1900 */
[----:B------:R0:W3:Y:S01]  /*0170*/  LDC.64 R12, c[0x4][R2] ;  /* 0x01000000020c7b82 */ /* 0x0000e20000000a00 */
[----:B-1----:R-:W-:Y:S01]  /*0180*/  MOV R4, UR4 ;  /* 0x0000000400047c02 */ /* 0x002fe20008000f00 */
[----:B------:R-:W-:Y:S01]  /*0190*/  IMAD.U32 R5, RZ, RZ, UR5 ;  /* 0x00000005ff057e24 */ /* 0x000fe2000f8e00ff */
[----:B------:R-:W-:Y:S01]  /*01a0*/  MOV R7, R17 ;  /* 0x0000001100077202 */ /* 0x000fe20000000f00 */
[----:B------:R-:W-:Y:S01]  /*01b0*/  IMAD.MOV.U32 R6, RZ, RZ, R16 ;  /* 0x000000ffff067224 */ /* 0x000fe200078e0010 */
[----:B--2---:R-:W1:Y:S02]  /*01c0*/  F2F.F64.F32 R8, R0 ;  /* 0x0000000000087310 */ /* 0x004e640000201800 */
[----:B-1-3--:R0:W-:Y:S04]  /*01d0*/  STL.64 [R1], R8 ;  /* 0x0000000801007387 */ /* 0x00a1e80000100a00 */
[----:B------:R-:W-:-:S07]  /*01e0*/  LEPC R20, `(.L_x_59) ;  /* 0x000000001014794e */ /* 0x000fce0000000000 */
[----:B0-----:R-:W-:Y:S05]  /*01f0*/  CALL.ABS.NOINC R12 ;  /* 0x000000000c007343 */ /* 0x001fea0003c00000 */
.L_x_59:
[----:B------:R-:W0:Y:S01]  /*0200*/  LDC.64 R10, c[0x0][0x380] ;  /* 0x0000e000ff0a7b82 */ /* 0x000e220000000a00 */
[----:B------:R-:W1:Y:S01]  /*0210*/  LDCU.64 UR4, c[0x4][URZ] ;  /* 0x01000000ff0477ac */ /* 0x000e620008000a00 */
[----:B0-----:R-:W2:Y:S06]  /*0220*/  LDG.E R0, desc[UR36][R10.64+0x281c] ;  /* 0x00281c240a007981 */ /* 0x001eac000c1e1900 */
[----:B------:R0:W3:Y:S01]  /*0230*/  LDC.64 R12, c[0x4][R2] ;  /* 0x01000000020c7b82 */ /* 0x0000e20000000a00 */
[----:B-1----:R-:W-:Y:S01]  /*0240*/  IMAD.U32 R4, RZ, RZ, UR4 ;  /* 0x00000004ff047e24 */ /* 0x002fe2000f8e00ff */
[----:B------:R-:W-:Y:S01]  /*0250*/  MOV R6, R16 ;  /* 0x0000001000067202 */ /* 0x000fe20000000f00 */
[----:B------:R-:W-:-:S02]  /*0260*/  IMAD.U32 R5, RZ, RZ, UR5 ;  /* 0x00000005ff057e24 */ /* 0x000fc4000f8e00ff */
[----:B------:R-:W-:Y:S01]  /*0270*/  IMAD.MOV.U32 R7, RZ, RZ, R17 ;  /* 0x000000ffff077224 */ /* 0x000fe200078e0011 */
[----:B--2---:R-:W1:Y:S02]  /*0280*/  F2F.F64.F32 R8, R0 ;  /* 0x0000000000087310 */ /* 0x004e640000201800 */
[----:B-1-3--:R0:W-:Y:S04]  /*0290*/  STL.64 [R1], R8 ;  /* 0x0000000801007387 */ /* 0x00a1e80000100a00 */
[----:B------:R-:W-:-:S07]  /*02a0*/  LEPC R20, `(.L_x_60) ;  /* 0x000000001014794e */ /* 0x000fce0000000000 */
[----:B0-----:R-:W-:Y:S05]  /*02b0*/  CALL.ABS.NOINC R12 ;  /* 0x000000000c007343 */ /* 0x001fea0003c00000 */
.L_x_60:
[----:B------:R0:W1:Y:S01]  /*02c0*/  LDC.64 R8, c[0x4][R2] ;  /* 0x0100000002087b82 */ /* 0x0000620000000a00 */
[----:B------:R-:W2:Y:S01]  /*02d0*/  LDCU.64 UR4, c[0x4][0x8] ;  /* 0x01000100ff0477ac */ /* 0x000ea20008000a00 */
[----:B------:R-:W-:Y:S01]  /*02e0*/  CS2R R6, SRZ ;  /* 0x0000000000067805 */ /* 0x000fe2000001ff00 */
[----:B--2---:R-:W-:Y:S01]  /*02f0*/  IMAD.U32 R4, RZ, RZ, UR4 ;  /* 0x00000004ff047e24 */ /* 0x004fe2000f8e00ff */
[----:B0-----:R-:W-:-:S07]  /*0300*/  MOV R5, UR5 ;  /* 0x0000000500057c02 */ /* 0x001fce0008000f00 */
[----:B------:R-:W-:-:S07]  /*0310*/  LEPC R20, `(.L_x_61) ;  /* 0x000000001014794e */ /* 0x000fce0000000000 */
[----:B-1----:R-:W-:Y:S05]  /*0320*/  CALL.ABS.NOINC R8 ;  /* 0x0000000008007343 */ /* 0x002fea0003c00000 */
.L_x_61:
        /* <DEDUP_REMOVED lines=12> */
.L_x_62:
[----:B------:R-:W0:Y:S01]  /*03f0*/  LDC.64 R10, c[0x0][0x380] ;  /* 0x0000e000ff0a7b82 */ /* 0x000e220000000a00 */
[----:B------:R-:W1:Y:S01]  /*0400*/  LDCU.64 UR4, c[0x4][URZ] ;  /* 0x01000000ff0477ac */ /* 0x000e620008000a00 */
[----:B0-----:R-:W2:Y:S06]  /*0410*/  LDG.E R0, desc[UR36][R10.64+0x3018] ;  /* 0x003018240a007981 */ /* 0x001eac000c1e1900 */
[----:B------:R0:W3:Y:S01]  /*0420*/  LDC.64 R12, c[0x4][R2] ;  /* 0x01000000020c7b82 */ /* 0x0000e20000000a00 */
[----:B-1----:R-:W-:Y:S01]  /*0430*/  IMAD.U32 R4, RZ, RZ, UR4 ;  /* 0x00000004ff047e24 */ /* 0x002fe2000f8e00ff */
[----:B------:R-:W-:Y:S01]  /*0440*/  MOV R5, UR5 ;  /* 0x0000000500057c02 */ /* 0x000fe20008000f00 */
[----:B------:R-:W-:-:S02]  /*0450*/  IMAD.MOV.U32 R6, RZ, RZ, R16 ;  /* 0x000000ffff067224 */ /* 0x000fc400078e0010 */
[----:B------:R-:W-:Y:S01]  /*0460*/  IMAD.MOV.U32 R7, RZ, RZ, R17 ;  /* 0x000000ffff077224 */ /* 0x000fe200078e0011 */
[----:B--2---:R-:W1:Y:S02]  /*0470*/  F2F.F64.F32 R8, R0 ;  /* 0x0000000000087310 */ /* 0x004e640000201800 */
[----:B-1-3--:R0:W-:Y:S04]  /*0480*/  STL.64 [R1], R8 ;  /* 0x0000000801007387 */ /* 0x00a1e80000100a00 */
[----:B------:R-:W-:-:S07]  /*0490*/  LEPC R20, `(.L_x_63) ;  /* 0x000000001014794e */ /* 0x000fce0000000000 */
[----:B0-----:R-:W-:Y:S05]  /*04a0*/  CALL.ABS.NOINC R12 ;  /* 0x000000000c007343 */ /* 0x001fea0003c00000 */
.L_x_63:
        /* <DEDUP_REMOVED lines=12> */
.L_x_64:
[----:B------:R0:W1:Y:S01]  /*0570*/  LDC.64 R8, c[0x4][R2] ;  /* 0x0100000002087b82 */ /* 0x0000620000000a00 */
[----:B------:R-:W2:Y:S01]  /*0580*/  LDCU.64 UR4, c[0x4][0x8] ;  /* 0x01000100ff0477ac */ /* 0x000ea20008000a00 */
[----:B------:R-:W-:Y:S01]  /*0590*/  CS2R R6, SRZ ;  /* 0x0000000000067805 */ /* 0x000fe2000001ff00 */
[----:B--2---:R-:W-:Y:S02]  /*05a0*/  IMAD.U32 R4, RZ, RZ, UR4 ;  /* 0x00000004ff047e24 */ /* 0x004fe4000f8e00ff */
[----:B0-----:R-:W-:-:S07]  /*05b0*/  IMAD.U32 R5, RZ, RZ, UR5 ;  /* 0x00000005ff057e24 */ /* 0x001fce000f8e00ff */
[----:B------:R-:W-:-:S07]  /*05c0*/  LEPC R20, `(.L_x_65) ;  /* 0x000000001014794e */ /* 0x000fce0000000000 */
[----:B-1----:R-:W-:Y:S05]  /*05d0*/  CALL.ABS.NOINC R8 ;  /* 0x0000000008007343 */ /* 0x002fea0003c00000 */
.L_x_65:
        /* <DEDUP_REMOVED lines=12> */
.L_x_66:
        /* <DEDUP_REMOVED lines=12> */
.L_x_67:
        /* <DEDUP_REMOVED lines=12> */
.L_x_68:
[----:B------:R0:W1:Y:S01]  /*0820*/  LDC.64 R8, c[0x4][R2] ;  /* 0x0100000002087b82 */ /* 0x0000620000000a00 */
[----:B------:R-:W2:Y:S01]  /*0830*/  LDCU.64 UR4, c[0x4][0x8] ;  /* 0x01000100ff0477ac */ /* 0x000ea20008000a00 */
[----:B------:R-:W-:Y:S02]  /*0840*/  CS2R R6, SRZ ;  /* 0x0000000000067805 */ /* 0x000fe4000001ff00 */
[----:B--2---:R-:W-:Y:S01]  /*0850*/  MOV R4, UR4 ;  /* 0x0000000400047c02 */ /* 0x004fe20008000f00 */
[----:B0-----:R-:W-:-:S07]  /*0860*/  IMAD.U32 R5, RZ, RZ, UR5 ;  /* 0x00000005ff057e24 */ /* 0x001fce000f8e00ff */
[----:B------:R-:W-:-:S07]  /*0870*/  LEPC R20, `(.L_x_69) ;  /* 0x000000001014794e */ /* 0x000fce0000000000 */
[----:B-1----:R-:W-:Y:S05]  /*0880*/  CALL.ABS.NOINC R8 ;  /* 0x0000000008007343 */ /* 0x002fea0003c00000 */
.L_x_69:
[----:B------:R-:W0:Y:S01]  /*0890*/  LDC.64 R2, c[0x4][R2] ;  /* 0x0100000002027b82 */ /* 0x000e220000000a00 */
[----:B------:R-:W1:Y:S01]  /*08a0*/  LDCU.64 UR4, c[0x4][0x10] ;  /* 0x01000200ff0477ac */ /* 0x000e620008000a00 */
[----:B------:R-:W-:Y:S01]  /*08b0*/  CS2R R6, SRZ ;  /* 0x0000000000067805 */ /* 0x000fe2000001ff00 */
[----:B-1----:R-:W-:Y:S01]  /*08c0*/  IMAD.U32 R4, RZ, RZ, UR4 ;  /* 0x00000004ff047e24 */ /* 0x002fe2000f8e00ff */
[----:B------:R-:W-:-:S07]  /*08d0*/  MOV R5, UR5 ;  /* 0x0000000500057c02 */ /* 0x000fce0008000f00 */
[----:B------:R-:W-:-:S07]  /*08e0*/  LEPC R20, `(.L_x_70) ;  /* 0x000000001014794e */ /* 0x000fce0000000000 */
[----:B0-----:R-:W-:Y:S05]  /*08f0*/  CALL.ABS.NOINC R2 ;  /* 0x0000000002007343 */ /* 0x001fea0003c00000 */
.L_x_70:
[----:B------:R-:W-:Y:S05]  /*0900*/  EXIT ;  /* 0x000000000000794d */ /* 0x000fea0003800000 */
.L_x_71:
        /* <DEDUP_REMOVED lines=15> */
.L_x_120:


//--------------------- .text._Z16print_mat_host3DPKf --------------------------
	.section	.text._Z16print_mat_host3DPKf,"ax",@progbits
	.align	128
        .global         _Z16print_mat_host3DPKf
        .type           _Z16print_mat_host3DPKf,@function
        .size           _Z16print_mat_host3DPKf,(.L_x_121 - _Z16print_mat_host3DPKf)
        .other          _Z16print_mat_host3DPKf,@"STO_CUDA_ENTRY STV_DEFAULT"
_Z16print_mat_host3DPKf:
.text._Z16print_mat_host3DPKf:
        /* <DEDUP_REMOVED lines=20> */
.L_x_72:
        /* <DEDUP_REMOVED lines=12> */
.L_x_73:
        /* <DEDUP_REMOVED lines=12> */
.L_x_74:
[----:B------:R0:W1:Y:S01]  /*02c0*/  LDC.64 R8, c[0x4][R2] ;  /* 0x0100000002087b82 */ /* 0x0000620000000a00 */
[----:B------:R-:W2:Y:S01]  /*02d0*/  LDCU.64 UR4, c[0x4][0x8] ;  /* 0x01000100ff0477ac */ /* 0x000ea20008000a00 */
[----:B------:R-:W-:Y:S01]  /*02e0*/  CS2R R6, SRZ ;  /* 0x0000000000067805 */ /* 0x000fe2000001ff00 */
[----:B--2---:R-:W-:Y:S01]  /*02f0*/  IMAD.U32 R4, RZ, RZ, UR4 ;  /* 0x00000004ff047e24 */ /* 0x004fe2000f8e00ff */
[----:B0-----:R-:W-:-:S07]  /*0300*/  MOV R5, UR5 ;  /* 0x0000000500057c02 */ /* 0x001fce0008000f00 */
[----:B------:R-:W-:-:S07]  /*0310*/  LEPC R20, `(.L_x_75) ;  /* 0x000000001014794e */ /* 0x000fce0000000000 */
[----:B-1----:R-:W-:Y:S05]  /*0320*/  CALL.ABS.NOINC R8 ;  /* 0x0000000008007343 */ /* 0x002fea0003c00000 */
.L_x_75:
        /* <DEDUP_REMOVED lines=12> */
.L_x_76:
        /* <DEDUP_REMOVED lines=12> */
.L_x_77:
        /* <DEDUP_REMOVED lines=12> */
.L_x_78:
[----:B------:R0:W1:Y:S01]  /*0570*/  LDC.64 R8, c[0x4][R2] ;  /* 0x0100000002087b82 */ /* 0x0000620000000a00 */
[----:B------:R-:W2:Y:S01]  /*0580*/  LDCU.64 UR4, c[0x4][0x8] ;  /* 0x01000100ff0477ac */ /* 0x000ea20008000a00 */
[----:B------:R-:W-:Y:S01]  /*0590*/  CS2R R6, SRZ ;  /* 0x0000000000067805 */ /* 0x000fe2000001ff00 */
[----:B--2---:R-:W-:Y:S02]  /*05a0*/  IMAD.U32 R4, RZ, RZ, UR4 ;  /* 0x00000004ff047e24 */ /* 0x004fe4000f8e00ff */
[----:B0-----:R-:W-:-:S07]  /*05b0*/  IMAD.U32 R5, RZ, RZ, UR5 ;  /* 0x00000005ff057e24 */ /* 0x001fce000f8e00ff */
[----:B------:R-:W-:-:S07]  /*05c0*/  LEPC R20, `(.L_x_79) ;  /* 0x000000001014794e */ /* 0x000fce0000000000 */
[----:B-1----:R-:W-:Y:S05]  /*05d0*/  CALL.ABS.NOINC R8 ;  /* 0x0000000008007343 */ /* 0x002fea0003c00000 */
.L_x_79:
        /* <DEDUP_REMOVED lines=12> */
.L_x_80:
        /* <DEDUP_REMOVED lines=12> */
.L_x_81:
        /* <DEDUP_REMOVED lines=12> */
.L_x_82:
[----:B------:R0:W1:Y:S01]  /*0820*/  LDC.64 R8, c[0x4][R2] ;  /* 0x0100000002087b82 */ /* 0x0000620000000a00 */
[----:B------:R-:W2:Y:S01]  /*0830*/  LDCU.64 UR4, c[0x4][0x8] ;  /* 0x01000100ff0477ac */ /* 0x000ea20008000a00 */
[----:B------:R-:W-:Y:S02]  /*0840*/  CS2R R6, SRZ ;  /* 0x0000000000067805 */ /* 0x000fe4000001ff00 */
[----:B--2---:R-:W-:Y:S01]  /*0850*/  MOV R4, UR4 ;  /* 0x0000000400047c02 */ /* 0x004fe20008000f00 */
[----:B0-----:R-:W-:-:S07]  /*0860*/  IMAD.U32 R5, RZ, RZ, UR5 ;  /* 0x00000005ff057e24 */ /* 0x001fce000f8e00ff */
[----:B------:R-:W-:-:S07]  /*0870*/  LEPC R20, `(.L_x_83) ;  /* 0x000000001014794e */ /* 0x000fce0000000000 */
[----:B-1----:R-:W-:Y:S05]  /*0880*/  CALL.ABS.NOINC R8 ;  /* 0x0000000008007343 */ /* 0x002fea0003c00000 */
.L_x_83:
[----:B------:R0:W1:Y:S01]  /*0890*/  LDC.64 R8, c[0x4][R2] ;  /* 0x0100000002087b82 */ /* 0x0000620000000a00 */
[----:B------:R-:W2:Y:S01]  /*08a0*/  LDCU.64 UR4, c[0x4][0x10] ;  /* 0x01000200ff0477ac */ /* 0x000ea20008000a00 */
[----:B------:R-:W-:Y:S01]  /*08b0*/  CS2R R6, SRZ ;  /* 0x0000000000067805 */ /* 0x000fe2000001ff00 */
[----:B--2---:R-:W-:Y:S01]  /*08c0*/  IMAD.U32 R4, RZ, RZ, UR4 ;  /* 0x00000004ff047e24 */ /* 0x004fe2000f8e00ff */
[----:B0-----:R-:W-:-:S07]  /*08d0*/  MOV R5, UR5 ;  /* 0x0000000500057c02 */ /* 0x001fce0008000f00 */
[----:B------:R-:W-:-:S07]  /*08e0*/  LEPC R20, `(.L_x_84) ;  /* 0x000000001014794e */ /* 0x000fce0000000000 */
[----:B-1----:R-:W-:Y:S05]  /*08f0*/  CALL.ABS.NOINC R8 ;  /* 0x0000000008007343 */ /* 0x002fea0003c00000 */
.L_x_84:
        /* <DEDUP_REMOVED lines=12> */
.L_x_85:
        /* <DEDUP_REMOVED lines=12> */
.L_x_86:
        /* <DEDUP_REMOVED lines=12> */
.L_x_87:
[----:B------:R0:W1:Y:S01]  /*0b40*/  LDC.64 R8, c[0x4][R2] ;  /* 0x0100000002087b82 */ /* 0x0000620000000a00 */
[----:B------:R-:W2:Y:S01]  /*0b50*/  LDCU.64 UR4, c[0x4][0x8] ;  /* 0x01000100ff0477ac */ /* 0x000ea20008000a00 */
[----:B------:R-:W-:Y:S01]  /*0b60*/  CS2R R6, SRZ ;  /* 0x0000000000067805 */ /* 0x000fe2000001ff00 */
[----:B--2---:R-:W-:Y:S02]  /*0b70*/  IMAD.U32 R4, RZ, RZ, UR4 ;  /* 0x00000004ff047e24 */ /* 0x004fe4000f8e00ff */
[----:B0-----:R-:W-:-:S07]  /*0b80*/  IMAD.U32 R5, RZ, RZ, UR5 ;  /* 0x00000005ff057e24 */ /* 0x001fce000f8e00ff */
[----:B------:R-:W-:-:S07]  /*0b90*/  LEPC R20, `(.L_x_88) ;  /* 0x000000001014794e */ /* 0x000fce0000000000 */
[----:B-1----:R-:W-:Y:S05]  /*0ba0*/  CALL.ABS.NOINC R8 ;  /* 0x0000000008007343 */ /* 0x002fea0003c00000 */
.L_x_88:
        /* <DEDUP_REMOVED lines=12> */
.L_x_89:
        /* <DEDUP_REMOVED lines=12> */
.L_x_90:
        /* <DEDUP_REMOVED lines=12> */
.L_x_91:
[----:B------:R0:W1:Y:S01]  /*0df0*/  LDC.64 R8, c[0x4][R2] ;  /* 0x0100000002087b82 */ /* 0x0000620000000a00 */
[----:B------:R-:W2:Y:S01]  /*0e00*/  LDCU.64 UR4, c[0x4][0x8] ;  /* 0x01000100ff0477ac */ /* 0x000ea20008000a00 */
[----:B------:R-:W-:Y:S02]  /*0e10*/  CS2R R6, SRZ ;  /* 0x0000000000067805 */ /* 0x000fe4000001ff00 */
[----:B--2---:R-:W-:Y:S01]  /*0e20*/  MOV R4, UR4 ;  /* 0x0000000400047c02 */ /* 0x004fe20008000f00 */
[----:B0-----:R-:W-:-:S07]  /*0e30*/  IMAD.U32 R5, RZ, RZ, UR5 ;  /* 0x00000005ff057e24 */ /* 0x001fce000f8e00ff */
[----:B------:R-:W-:-:S07]  /*0e40*/  LEPC R20, `(.L_x_92) ;  /* 0x000000001014794e */ /* 0x000fce0000000000 */
[----:B-1----:R-:W-:Y:S05]  /*0e50*/  CALL.ABS.NOINC R8 ;  /* 0x0000000008007343 */ /* 0x002fea0003c00000 */
.L_x_92:
        /* <DEDUP_REMOVED lines=12> */
.L_x_93:
        /* <DEDUP_REMOVED lines=12> */
.L_x_94:
        /* <DEDUP_REMOVED lines=12> */
.L_x_95:
[----:B------:R0:W1:Y:S01]  /*10a0*/  LDC.64 R8, c[0x4][R2] ;  /* 0x0100000002087b82 */ /* 0x0000620000000a00 */
[----:B------:R-:W2:Y:S01]  /*10b0*/  LDCU.64 UR4, c[0x4][0x8] ;  /* 0x01000100ff0477ac */ /* 0x000ea20008000a00 */
[----:B------:R-:W-:Y:S01]  /*10c0*/  CS2R R6, SRZ ;  /* 0x0000000000067805 */ /* 0x000fe2000001ff00 */
[----:B--2---:R-:W-:Y:S01]  /*10d0*/  IMAD.U32 R4, RZ, RZ, UR4 ;  /* 0x00000004ff047e24 */ /* 0x004fe2000f8e00ff */
[----:B0-----:R-:W-:-:S07]  /*10e0*/  MOV R5, UR5 ;  /* 0x0000000500057c02 */ /* 0x001fce0008000f00 */
[----:B------:R-:W-:-:S07]  /*10f0*/  LEPC R20, `(.L_x_96) ;  /* 0x000000001014794e */ /* 0x000fce0000000000 */
[----:B-1----:R-:W-:Y:S05]  /*1100*/  CALL.ABS.NOINC R8 ;  /* 0x0000000008007343 */ /* 0x002fea0003c00000 */
.L_x_96:
[----:B------:R0:W1:Y:S01]  /*1110*/  LDC.64 R8, c[0x4][R2] ;  /* 0x0100000002087b82 */ /* 0x0000620000000a00 */
[----:B------:R-:W2:Y:S01]  /*1120*/  LDCU.64 UR4, c[0x4][0x10] ;  /* 0x01000200ff0477ac */ /* 0x000ea20008000a00 */
[----:B------:R-:W-:Y:S01]  /*1130*/  CS2R R6, SRZ ;  /* 0x0000000000067805 */ /* 0x000fe2000001ff00 */
[----:B--2---:R-:W-:Y:S02]  /*1140*/  IMAD.U32 R4, RZ, RZ, UR4 ;  /* 0x00000004ff047e24 */ /* 0x004fe4000f8e00ff */
[----:B0-----:R-:W-:-:S07]  /*1150*/  IMAD.U32 R5, RZ, RZ, UR5 ;  /* 0x00000005ff057e24 */ /* 0x001fce000f8e00ff */
[----:B------:R-:W-:-:S07]  /*1160*/  LEPC R20, `(.L_x_97) ;  /* 0x000000001014794e */ /* 0x000fce0000000000 */
[----:B-1----:R-:W-:Y:S05]  /*1170*/  CALL.ABS.NOINC R8 ;  /* 0x0000000008007343 */ /* 0x002fea0003c00000 */
.L_x_97:
        /* <DEDUP_REMOVED lines=12> */
.L_x_98:
        /* <DEDUP_REMOVED lines=12> */
.L_x_99:
        /* <DEDUP_REMOVED lines=12> */
.L_x_100:
[----:B------:R0:W1:Y:S01]  /*13c0*/  LDC.64 R8, c[0x4][R2] ;  /* 0x0100000002087b82 */ /* 0x0000620000000a00 */
[----:B------:R-:W2:Y:S01]  /*13d0*/  LDCU.64 UR4, c[0x4][0x8] ;  /* 0x01000100ff0477ac */ /* 0x000ea20008000a00 */
[----:B------:R-:W-:Y:S02]  /*13e0*/  CS2R R6, SRZ ;  /* 0x0000000000067805 */ /* 0x000fe4000001ff00 */
[----:B--2---:R-:W-:Y:S01]  /*13f0*/  MOV R4, UR4 ;  /* 0x0000000400047c02 */ /* 0x004fe20008000f00 */
[----:B0-----:R-:W-:-:S07]  /*1400*/  IMAD.U32 R5, RZ, RZ, UR5 ;  /* 0x00000005ff057e24 */ /* 0x001fce000f8e00ff */
[----:B------:R-:W-:-:S07]  /*1410*/  LEPC R20, `(.L_x_101) ;  /* 0x000000001014794e */ /* 0x000fce0000000000 */
[----:B-1----:R-:W-:Y:S05]  /*1420*/  CALL.ABS.NOINC R8 ;  /* 0x0000000008007343 */ /* 0x002fea0003c00000 */
.L_x_101:
        /* <DEDUP_REMOVED lines=12> */
.L_x_102:
        /* <DEDUP_REMOVED lines=12> */
.L_x_103:
        /* <DEDUP_REMOVED lines=12> */
.L_x_104:
[----:B------:R0:W1:Y:S01]  /*1670*/  LDC.64 R8, c[0x4][R2] ;  /* 0x0100000002087b82 */ /* 0x0000620000000a00 */
[----:B------:R-:W2:Y:S01]  /*1680*/  LDCU.64 UR4, c[0x4][0x8] ;  /* 0x01000100ff0477ac */ /* 0x000ea20008000a00 */
[----:B------:R-:W-:Y:S01]  /*1690*/  CS2R R6, SRZ ;  /* 0x0000000000067805 */ /* 0x000fe2000001ff00 */
[----:B--2---:R-:W-:Y:S01]  /*16a0*/  IMAD.U32 R4, RZ, RZ, UR4 ;  /* 0x00000004ff047e24 */ /* 0x004fe2000f8e00ff */
[----:B0-----:R-:W-:-:S07]  /*16b0*/  MOV R5, UR5 ;  /* 0x0000000500057c02 */ /* 0x001fce0008000f00 */
[----:B------:R-:W-:-:S07]  /*16c0*/  LEPC R20, `(.L_x_105) ;  /* 0x000000001014794e */ /* 0x000fce0000000000 */
[----:B-1----:R-:W-:Y:S05]  /*16d0*/  CALL.ABS.NOINC R8 ;  /* 0x0000000008007343 */ /* 0x002fea0003c00000 */
.L_x_105:
        /* <DEDUP_REMOVED lines=12> */
.L_x_106:
        /* <DEDUP_REMOVED lines=12> */
.L_x_107:
        /* <DEDUP_REMOVED lines=12> */
.L_x_108:
[----:B------:R0:W1:Y:S01]  /*1920*/  LDC.64 R8, c[0x4][R2] ;  /* 0x0100000002087b82 */ /* 0x0000620000000a00 */
[----:B------:R-:W2:Y:S01]  /*1930*/  LDCU.64 UR4, c[0x4][0x8] ;  /* 0x01000100ff0477ac */ /* 0x000ea20008000a00 */
[----:B------:R-:W-:Y:S01]  /*1940*/  CS2R R6, SRZ ;  /* 0x0000000000067805 */ /* 0x000fe2000001ff00 */
[----:B--2---:R-:W-:Y:S02]  /*1950*/  IMAD.U32 R4, RZ, RZ, UR4 ;  /* 0x00000004ff047e24 */ /* 0x004fe4000f8e00ff */
[----:B0-----:R-:W-:-:S07]  /*1960*/  IMAD.U32 R5, RZ, RZ, UR5 ;  /* 0x00000005ff057e24 */ /* 0x001fce000f8e00ff */
[----:B------:R-:W-:-:S07]  /*1970*/  LEPC R20, `(.L_x_109) ;  /* 0x000000001014794e */ /* 0x000fce0000000000 */
[----:B-1----:R-:W-:Y:S05]  /*1980*/  CALL.ABS.NOINC R8 ;  /* 0x0000000008007343 */ /* 0x002fea0003c00000 */
.L_x_109:
[----:B------:R-:W0:Y:S01]  /*1990*/  LDC.64 R2, c[0x4][R2] ;  /* 0x0100000002027b82 */ /* 0x000e220000000a00 */
[----:B------:R-:W1:Y:S01]  /*19a0*/  LDCU.64 UR4, c[0x4][0x10] ;  /* 0x01000200ff0477ac */ /* 0x000e620008000a00 */
[----:B------:R-:W-:Y:S02]  /*19b0*/  CS2R R6, SRZ ;  /* 0x0000000000067805 */ /* 0x000fe4000001ff00 */
[----:B-1----:R-:W-:Y:S01]  /*19c0*/  MOV R4, UR4 ;  /* 0x0000000400047c02 */ /* 0x002fe20008000f00 */
[----:B------:R-:W-:-:S07]  /*19d0*/  IMAD.U32 R5, RZ, RZ, UR5 ;  /* 0x00000005ff057e24 */ /* 0x000fce000f8e00ff */
[----:B------:R-:W-:-:S07]  /*19e0*/  LEPC R20, `(.L_x_110) ;  /* 0x000000001014794e */ /* 0x000fce0000000000 */
[----:B0-----:R-:W-:Y:S05]  /*19f0*/  CALL.ABS.NOINC R2 ;  /* 0x0000000002007343 */ /* 0x001fea0003c00000 */
.L_x_110:
[----:B------:R-:W-:Y:S05]  /*1a00*/  EXIT ;  /* 0x000000000000794d */ /* 0x000fea0003800000 */
.L_x_111:
        /* <DEDUP_REMOVED lines=15> */
.L_x_121:


//--------------------- .nv.global.init           --------------------------
	.section	.nv.global.init,"aw",@progbits
.nv.global.init:
	.type		$str$2,@object
	.size		$str$2,($str - $str$2)
$str$2:
        /*0000*/ 	.byte	0x0a, 0x00
	.type		$str,@object
	.size		$str,($str$1 - $str)
$str:
        /*0002*/ 	.byte	0x25, 0x66, 0x2c, 0x00
	.type		$str$1,@object
	.size		$str$1,(.L_1 - $str$1)
$str$1:
        /*0006*/ 	.byte	0x20, 0x20, 0x20, 0x20, 0x20, 0x20, 0x00
.L_1:


//--------------------- .nv.shared._Z16kernel3D_opt_oldPfS_S_ --------------------------
	.section	.nv.shared._Z16kernel3D_opt_oldPfS_S_,"aw",@nobits
	.sectionflags	@""
	.align	4
.nv.shared._Z16kernel3D_opt_oldPfS_S_:
	.zero		45088


//--------------------- .nv.shared.reserved.0     --------------------------
	.section	.nv.shared.reserved.0,"aw",@nobits
	.weak		__nv_reservedSMEM_offset_0_alias
	.size		__nv_reservedSMEM_offset_0_alias, 0, 64
	.other		__nv_reservedSMEM_offset_0_alias,@"STO_CUDA_RESERVED_SHARED STV_DEFAULT"
__nv_reservedSMEM_offset_0_alias:
	.zero		0
	.zero		64


//--------------------- .nv.shared._Z12kernel3D_optPfS_S_ --------------------------
	.section	.nv.shared._Z12kernel3D_optPfS_S_,"aw",@nobits
	.sectionflags	@""
	.align	4
.nv.shared._Z12kernel3D_optPfS_S_:
	.zero		45088


//--------------------- .nv.shared._Z12kernel2D_optPfS_S_ --------------------------
	.section	.nv.shared._Z12kernel2D_optPfS_S_,"aw",@nobits
	.sectionflags	@""
	.align	4
.nv.shared._Z12kernel2D_optPfS_S_:
	.zero		5648


//--------------------- .nv.constant0._Z16kernel3D_opt_oldPfS_S_ --------------------------
	.section	.nv.constant0._Z16kernel3D_opt_oldPfS_S_,"a",@progbits
	.sectionflags	@""
	.align	4
.nv.constant0._Z16kernel3D_opt_oldPfS_S_:
	.zero		920


//--------------------- .nv.constant0._Z12kernel3D_optPfS_S_ --------------------------
	.section	.nv.constant0._Z12kernel3D_optPfS_S_,"a",@progbits
	.sectionflags	@""
	.align	4
.nv.constant0._Z12kernel3D_optPfS_S_:
	.zero		920


//--------------------- .nv.constant0._Z8kernel3DPfS_S_ --------------------------
	.section	.nv.constant0._Z8kernel3DPfS_S_,"a",@progbits
	.sectionflags	@""
	.align	4
.nv.constant0._Z8kernel3DPfS_S_:
	.zero		920


//--------------------- .nv.constant0._Z12kernel2D_optPfS_S_ --------------------------
	.section	.nv.constant0._Z12kernel2D_optPfS_S_,"a",@progbits
	.sectionflags	@""
	.align	4
.nv.constant0._Z12kernel2D_optPfS_S_:
	.zero		920


//--------------------- .nv.constant0._Z8kernel2DPfS_S_ --------------------------
	.section	.nv.constant0._Z8kernel2DPfS_S_,"a",@progbits
	.sectionflags	@""
	.align	4
.nv.constant0._Z8kernel2DPfS_S_:
	.zero		920


//--------------------- .nv.constant0._Z16print_mat_host2DPKf --------------------------
	.section	.nv.constant0._Z16print_mat_host2DPKf,"a",@progbits
	.sectionflags	@""
	.align	4
.nv.constant0._Z16print_mat_host2DPKf:
	.zero		904


//--------------------- .nv.constant0._Z16print_mat_host3DPKf --------------------------
	.section	.nv.constant0._Z16print_mat_host3DPKf,"a",@progbits
	.sectionflags	@""
	.align	4
.nv.constant0._Z16print_mat_host3DPKf:
	.zero		904


//--------------------- SYMBOLS --------------------------

	.type		.nv.reservedSmem.offset0,@object
	.size		.nv.reservedSmem.offset0,0x4
	.type		.nv.reservedSmem.cap,@object
	.size		.nv.reservedSmem.cap,0x4
	.type		vprintf,@function
